// auto-generated by cutlass_sweep.gemm — config: {"arch": "sm_90", "cluster_m": 1, "cluster_n": 1, "dtype": "tf32", "stages": 3, "tile_k": 128, "tile_m": 64, "tile_n": 256}
#include "cutlass/cutlass.h"
#include "cutlass/gemm/collective/collective_builder.hpp"
#include "cutlass/gemm/device/gemm_universal_adapter.h"
#include "cutlass/gemm/kernel/gemm_universal.hpp"
#include "cutlass/epilogue/collective/collective_builder.hpp"

using ElemA = cutlass::tfloat32_t;
using ElemB = cutlass::tfloat32_t;
using ElemCD = cutlass::tfloat32_t;
using Acc  = float;
using TileShape    = cute::Shape<cute::_64, cute::_256, cute::_128>;
using ClusterShape = cute::Shape<cute::_1, cute::_1, cute::_1>;

using CollectiveEpilogue = typename cutlass::epilogue::collective::CollectiveBuilder<
    cutlass::arch::Sm90, cutlass::arch::OpClassTensorOp,
    TileShape, ClusterShape,
    cutlass::epilogue::collective::EpilogueTileAuto,
    Acc, Acc,
    ElemCD, cutlass::layout::RowMajor, 128 / cutlass::sizeof_bits<ElemCD>::value,
    ElemCD, cutlass::layout::RowMajor, 128 / cutlass::sizeof_bits<ElemCD>::value,
    cutlass::epilogue::collective::EpilogueScheduleAuto
  >::CollectiveOp;

using CollectiveMainloop = typename cutlass::gemm::collective::CollectiveBuilder<
    cutlass::arch::Sm90, cutlass::arch::OpClassTensorOp,
    ElemA, cutlass::layout::RowMajor, 128 / cutlass::sizeof_bits<ElemA>::value,
    ElemB, cutlass::layout::ColumnMajor, 128 / cutlass::sizeof_bits<ElemB>::value,
    Acc,
    TileShape, ClusterShape,
    cutlass::gemm::collective::StageCount<3>,
    cutlass::gemm::collective::KernelScheduleAuto
  >::CollectiveOp;

using GemmKernel = cutlass::gemm::kernel::GemmUniversal<
    cute::Shape<int,int,int,int>,
    CollectiveMainloop,
    CollectiveEpilogue
>;
using Gemm = cutlass::gemm::device::GemmUniversalAdapter<GemmKernel>;

// Force the device kernel symbol into the cubin without needing a host main.
auto* _anchor = &cutlass::device_kernel<GemmKernel>;


// ===== COMPILED SASS (sm_90a) =====

	.target	sm_90a

	.elftype	@"ET_EXEC"


//--------------------- .note.nv.tkinfo           --------------------------
	.section	.note.nv.tkinfo,"",@"SHT_NOTE"
	.sectionflags	@"SHF_NOTE_NV_TKINFO"
	.tkinfo
        /*0018*/ 	.word	0x00000002
        /*0030*/ 	.string	""
        /*0030*/ 	.string	"ptxas"
        /*0030*/ 	.string	"Cuda compilation tools, release 13.0, V13.0.88"
        /*0030*/ 	.string	"Build cuda_13.0.r13.0/compiler.36424714_0"
        /*0030*/ 	.string	"-arch sm_90a -m 64 "



//--------------------- .note.nv.cuinfo           --------------------------
	.section	.note.nv.cuinfo,"",@"SHT_NOTE"
	.sectionflags	@"SHF_NOTE_NV_CUINFO"
        /*0018*/ 	.short	0x0002
        /*001a*/ 	.short	0x005a
        /*001c*/ 	.short	0x0082
	.zero		2


//--------------------- .nv.info                  --------------------------
	.section	.nv.info,"",@"SHT_CUDA_INFO"
	.align	4


	//----- nvinfo : EIATTR_REGCOUNT
	.align		4
        /*0000*/ 	.byte	0x04, 0x2f
        /*0002*/ 	.short	(.L_15 - .L_14)
	.align		4
.L_14:
        /*0004*/ 	.word	index@(_ZN7cutlass13device_kernelINS_4gemm6kernel13GemmUniversalIN4cute5tupleIJiiiiEEENS1_10collective13CollectiveMmaINS1_34MainloopSm90TmaGmmaWarpSpecializedILi3ENS5_IJNS4_1CILi1EEESB_SB_EEENS1_32KernelTmaWarpSpecializedPingpongEEENS5_IJNSA_ILi64EEENSA_ILi256EEENSA_ILi128EEEEEENS_10tfloat32_tENS5_IJlSB_lEEESJ_SK_NS4_8TiledMMAINS4_8MMA_AtomIJNS4_4SM904GMMA30MMA_64x256x8_F32TF32TF32_SS_TNILNSO_7ScaleInE1ELSQ_1EEEEEENS4_6LayoutISC_NS5_IJNSA_ILi0EEESU_SU_EEEEENS5_IJNS4_10UnderscoreESX_SX_EEEEENS4_13SM90_TMA_LOADENS4_14ComposedLayoutINS4_7SwizzleILi3ELi4ELi3EEENS4_18smem_ptr_flag_bitsILi32EEENST_INS5_IJNSA_ILi8EEENSA_ILi32EEEEEENS5_IJS17_SB_EEEEEEEvNS4_8identityES10_S1B_vS1C_EENS_8epilogue10collective6detail29Sm90TmaWarpSpecializedAdapterINS1F_15DefaultEpilogueISJ_SK_SK_NS1E_6thread17LinearCombinationISJ_Li1EffLNS1J_9ScaleType4KindE0ELNS_15FloatRoundStyleE2ESJ_EENS1_15EpilogueDefaultEEEEEvvEEEEvNT_6ParamsE)
        /*0008*/ 	.word	0x000000a8


	//----- nvinfo : EIATTR_FRAME_SIZE
	.align		4
.L_15:
        /*000c*/ 	.byte	0x04, 0x11
        /*000e*/ 	.short	(.L_17 - .L_16)
	.align		4
.L_16:
        /*0010*/ 	.word	index@(_ZN7cutlass13device_kernelINS_4gemm6kernel13GemmUniversalIN4cute5tupleIJiiiiEEENS1_10collective13CollectiveMmaINS1_34MainloopSm90TmaGmmaWarpSpecializedILi3ENS5_IJNS4_1CILi1EEESB_SB_EEENS1_32KernelTmaWarpSpecializedPingpongEEENS5_IJNSA_ILi64EEENSA_ILi256EEENSA_ILi128EEEEEENS_10tfloat32_tENS5_IJlSB_lEEESJ_SK_NS4_8TiledMMAINS4_8MMA_AtomIJNS4_4SM904GMMA30MMA_64x256x8_F32TF32TF32_SS_TNILNSO_7ScaleInE1ELSQ_1EEEEEENS4_6LayoutISC_NS5_IJNSA_ILi0EEESU_SU_EEEEENS5_IJNS4_10UnderscoreESX_SX_EEEEENS4_13SM90_TMA_LOADENS4_14ComposedLayoutINS4_7SwizzleILi3ELi4ELi3EEENS4_18smem_ptr_flag_bitsILi32EEENST_INS5_IJNSA_ILi8EEENSA_ILi32EEEEEENS5_IJS17_SB_EEEEEEEvNS4_8identityES10_S1B_vS1C_EENS_8epilogue10collective6detail29Sm90TmaWarpSpecializedAdapterINS1F_15DefaultEpilogueISJ_SK_SK_NS1E_6thread17LinearCombinationISJ_Li1EffLNS1J_9ScaleType4KindE0ELNS_15FloatRoundStyleE2ESJ_EENS1_15EpilogueDefaultEEEEEvvEEEEvNT_6ParamsE)
        /*0014*/ 	.word	0x00000008


	//----- nvinfo : EIATTR_MIN_STACK_SIZE
	.align		4
.L_17:
        /*0018*/ 	.byte	0x04, 0x12
        /*001a*/ 	.short	(.L_19 - .L_18)
	.align		4
.L_18:
        /*001c*/ 	.word	index@(_ZN7cutlass13device_kernelINS_4gemm6kernel13GemmUniversalIN4cute5tupleIJiiiiEEENS1_10collective13CollectiveMmaINS1_34MainloopSm90TmaGmmaWarpSpecializedILi3ENS5_IJNS4_1CILi1EEESB_SB_EEENS1_32KernelTmaWarpSpecializedPingpongEEENS5_IJNSA_ILi64EEENSA_ILi256EEENSA_ILi128EEEEEENS_10tfloat32_tENS5_IJlSB_lEEESJ_SK_NS4_8TiledMMAINS4_8MMA_AtomIJNS4_4SM904GMMA30MMA_64x256x8_F32TF32TF32_SS_TNILNSO_7ScaleInE1ELSQ_1EEEEEENS4_6LayoutISC_NS5_IJNSA_ILi0EEESU_SU_EEEEENS5_IJNS4_10UnderscoreESX_SX_EEEEENS4_13SM90_TMA_LOADENS4_14ComposedLayoutINS4_7SwizzleILi3ELi4ELi3EEENS4_18smem_ptr_flag_bitsILi32EEENST_INS5_IJNSA_ILi8EEENSA_ILi32EEEEEENS5_IJS17_SB_EEEEEEEvNS4_8identityES10_S1B_vS1C_EENS_8epilogue10collective6detail29Sm90TmaWarpSpecializedAdapterINS1F_15DefaultEpilogueISJ_SK_SK_NS1E_6thread17LinearCombinationISJ_Li1EffLNS1J_9ScaleType4KindE0ELNS_15FloatRoundStyleE2ESJ_EENS1_15EpilogueDefaultEEEEEvvEEEEvNT_6ParamsE)
        /*0020*/ 	.word	0x00000008
.L_19:


//--------------------- .nv.compat                --------------------------
	.section	.nv.compat,"",@"SHT_CUDA_COMPAT_INFO"
	.align	4
        /*0000*/ 	.byte	0x02, 0x09, 0x01, 0x00, 0x02, 0x02, 0x04, 0x00, 0x02, 0x05, 0x05, 0x00, 0x03, 0x07, 0x01, 0x01
        /*0010*/ 	.byte	0x02, 0x03, 0x01, 0x00, 0x02, 0x06, 0x01, 0x00, 0x04, 0x0b, 0x08, 0x00, 0x00, 0x00, 0x00, 0x00
        /*0020*/ 	.byte	0x00, 0x00, 0x00, 0x00


//--------------------- .nv.info._ZN7cutlass13device_kernelINS_4gemm6kernel13GemmUniversalIN4cute5tupleIJiiiiEEENS1_10collective13CollectiveMmaINS1_34MainloopSm90TmaGmmaWarpSpecializedILi3ENS5_IJNS4_1CILi1EEESB_SB_EEENS1_32KernelTmaWarpSpecializedPingpongEEENS5_IJNSA_ILi64EEENSA_ILi256EEENSA_ILi128EEEEEENS_10tfloat32_tENS5_IJlSB_lEEESJ_SK_NS4_8TiledMMAINS4_8MMA_AtomIJNS4_4SM904GMMA30MMA_64x256x8_F32TF32TF32_SS_TNILNSO_7ScaleInE1ELSQ_1EEEEEENS4_6LayoutISC_NS5_IJNSA_ILi0EEESU_SU_EEEEENS5_IJNS4_10UnderscoreESX_SX_EEEEENS4_13SM90_TMA_LOADENS4_14ComposedLayoutINS4_7SwizzleILi3ELi4ELi3EEENS4_18smem_ptr_flag_bitsILi32EEENST_INS5_IJNSA_ILi8EEENSA_ILi32EEEEEENS5_IJS17_SB_EEEEEEEvNS4_8identityES10_S1B_vS1C_EENS_8epilogue10collective6detail29Sm90TmaWarpSpecializedAdapterINS1F_15DefaultEpilogueISJ_SK_SK_NS1E_6thread17LinearCombinationISJ_Li1EffLNS1J_9ScaleType4KindE0ELNS_15FloatRoundStyleE2ESJ_EENS1_15EpilogueDefaultEEEEEvvEEEEvNT_6ParamsE --------------------------
	.section	.nv.info._ZN7cutlass13device_kernelINS_4gemm6kernel13GemmUniversalIN4cute5tupleIJiiiiEEENS1_10collective13CollectiveMmaINS1_34MainloopSm90TmaGmmaWarpSpecializedILi3ENS5_IJNS4_1CILi1EEESB_SB_EEENS1_32KernelTmaWarpSpecializedPingpongEEENS5_IJNSA_ILi64EEENSA_ILi256EEENSA_ILi128EEEEEENS_10tfloat32_tENS5_IJlSB_lEEESJ_SK_NS4_8TiledMMAINS4_8MMA_AtomIJNS4_4SM904GMMA30MMA_64x256x8_F32TF32TF32_SS_TNILNSO_7ScaleInE1ELSQ_1EEEEEENS4_6LayoutISC_NS5_IJNSA_ILi0EEESU_SU_EEEEENS5_IJNS4_10UnderscoreESX_SX_EEEEENS4_13SM90_TMA_LOADENS4_14ComposedLayoutINS4_7SwizzleILi3ELi4ELi3EEENS4_18smem_ptr_flag_bitsILi32EEENST_INS5_IJNSA_ILi8EEENSA_ILi32EEEEEENS5_IJS17_SB_EEEEEEEvNS4_8identityES10_S1B_vS1C_EENS_8epilogue10collective6detail29Sm90TmaWarpSpecializedAdapterINS1F_15DefaultEpilogueISJ_SK_SK_NS1E_6thread17LinearCombinationISJ_Li1EffLNS1J_9ScaleType4KindE0ELNS_15FloatRoundStyleE2ESJ_EENS1_15EpilogueDefaultEEEEEvvEEEEvNT_6ParamsE,"",@"SHT_CUDA_INFO"
	.sectionflags	@""
	.align	4


	//----- nvinfo : EIATTR_CUDA_API_VERSION
	.align		4
        /*0000*/ 	.byte	0x04, 0x37
        /*0002*/ 	.short	(.L_21 - .L_20)
.L_20:
        /*0004*/ 	.word	0x00000082


	//----- nvinfo : EIATTR_KPARAM_INFO
	.align		4
.L_21:
        /*0008*/ 	.byte	0x04, 0x17
        /*000a*/ 	.short	(.L_23 - .L_22)
.L_22:
        /*000c*/ 	.word	0x00000000
        /*0010*/ 	.short	0x0000
        /*0012*/ 	.short	0x0070
        /*0014*/ 	.byte	0x00, 0xf0, 0x01, 0x10


	//----- nvinfo : EIATTR_SPARSE_MMA_MASK
	.align		4
.L_23:
        /*0018*/ 	.byte	0x03, 0x50
        /*001a*/ 	.short	0x0000


	//----- nvinfo : EIATTR_MAXREG_COUNT
	.align		4
        /*001c*/ 	.byte	0x03, 0x1b
        /*001e*/ 	.short	0x00a8


	//----- nvinfo : EIATTR_NUM_BARRIERS
	.align		4
        /*0020*/ 	.byte	0x02, 0x4c
        /*0022*/ 	.byte	0x01
	.zero		1


	//----- nvinfo : EIATTR_EXTERNS
	.align		4
        /*0024*/ 	.byte	0x04, 0x0f
        /*0026*/ 	.short	(.L_25 - .L_24)


	//   ....[0]....
	.align		4
.L_24:
        /*0028*/ 	.word	index@(__assertfail)


	//----- nvinfo : EIATTR_ANNOTATIONS
	.align		4
.L_25:
        /*002c*/ 	.byte	0x04, 0x55
        /*002e*/ 	.short	(.L_27 - .L_26)


	//   ....[0]....
.L_26:
        /*0030*/ 	.word	0x00000001
        /*0034*/ 	.byte	0xb0, 0x0a, 0x00, 0x00, 0x01, 0x00, 0x00, 0x00, 0x60, 0xa8, 0x00, 0x00, 0x01, 0x00, 0x00, 0x00
        /*0044*/ 	.byte	0x90, 0xb6, 0x00, 0x00


	//----- nvinfo : EIATTR_MERCURY_ISA_VERSION
	.align		4
.L_27:
        /*0048*/ 	.byte	0x03, 0x5f
        /*004a*/ 	.short	0x0101


	//----- nvinfo : EIATTR_INT_WARP_WIDE_INSTR_OFFSETS
	.align		4
        /*004c*/ 	.byte	0x04, 0x31
        /*004e*/ 	.short	(.L_29 - .L_28)


	//   ....[0]....
.L_28:
        /*0050*/ 	.word	0x000003c0


	//   ....[1]....
        /*0054*/ 	.word	0x000003e0


	//   ....[2]....
        /*0058*/ 	.word	0x00000460


	//   ....[3]....
        /*005c*/ 	.word	0x00000470


	//   ....[4]....
        /*0060*/ 	.word	0x00000480


	//   ....[5]....
        /*0064*/ 	.word	0x000004a0


	//   ....[6]....
        /*0068*/ 	.word	0x00000530


	//   ....[7]....
        /*006c*/ 	.word	0x00000550


	//----- nvinfo : EIATTR_COOP_GROUP_MASK_REGIDS
	.align		4
.L_29:
        /*0070*/ 	.byte	0x04, 0x29
        /*0072*/ 	.short	(.L_31 - .L_30)


	//   ....[0]....
.L_30:
        /*0074*/ 	.word	0xffffffff


	//   ....[1]....
        /*0078*/ 	.word	0xffffffff


	//   ....[2]....
        /*007c*/ 	.word	0xffffffff


	//   ....[3]....
        /*0080*/ 	.word	0xffffffff


	//   ....[4]....
        /*0084*/ 	.word	0xffffffff


	//   ....[5]....
        /*0088*/ 	.word	0xffffffff


	//----- nvinfo : EIATTR_COOP_GROUP_INSTR_OFFSETS
	.align		4
.L_31:
        /*008c*/ 	.byte	0x04, 0x28
        /*008e*/ 	.short	(.L_33 - .L_32)


	//   ....[0]....
.L_32:
        /*0090*/ 	.word	0x00000070


	//   ....[1]....
        /*0094*/ 	.word	0x00000080


	//   ....[2]....
        /*0098*/ 	.word	0x00000140


	//   ....[3]....
        /*009c*/ 	.word	0x000002b0


	//   ....[4]....
        /*00a0*/ 	.word	0x000002f0


	//   ....[5]....
        /*00a4*/ 	.word	0x00000340


	//----- nvinfo : EIATTR_REG_RECONFIG
	.align		4
.L_33:
        /*00a8*/ 	.byte	0x01, 0x54
	.zero		2


	//----- nvinfo : EIATTR_SYSCALL_OFFSETS
	.align		4
        /*00ac*/ 	.byte	0x04, 0x46
        /*00ae*/ 	.short	(.L_35 - .L_34)


	//   ....[0]....
.L_34:
        /*00b0*/ 	.word	0x00001560


	//----- nvinfo : EIATTR_MBARRIER_INSTR_OFFSETS
	.align		4
.L_35:
        /*00b4*/ 	.byte	0x04, 0x39
        /*00b6*/ 	.short	(.L_37 - .L_36)


	//   ....[0]....
.L_36:
        /*00b8*/ 	.word	0x00000240
        /*00bc*/ 	.word	0x000000ff
        /*00c0*/ 	.word	0x00000000
        /*00c4*/ 	.short	0x0100
        /*00c6*/ 	.byte	0x08
	.zero		1


	//   ....[1]....
        /*00c8*/ 	.word	0x00000250
        /*00cc*/ 	.word	0x000000ff
        /*00d0*/ 	.word	0x00000018
        /*00d4*/ 	.short	0x0100
        /*00d6*/ 	.byte	0x08
	.zero		1


	//   ....[2]....
        /*00d8*/ 	.word	0x00000260
        /*00dc*/ 	.word	0x000000ff
        /*00e0*/ 	.word	0x00000008
        /*00e4*/ 	.short	0x0100
        /*00e6*/ 	.byte	0x08
	.zero		1


	//   ....[3]....
        /*00e8*/ 	.word	0x00000270
        /*00ec*/ 	.word	0x000000ff
        /*00f0*/ 	.word	0x00000020
        /*00f4*/ 	.short	0x0100
        /*00f6*/ 	.byte	0x08
	.zero		1


	//   ....[4]....
        /*00f8*/ 	.word	0x00000280
        /*00fc*/ 	.word	0x000000ff
        /*0100*/ 	.word	0x00000010
        /*0104*/ 	.short	0x0100
        /*0106*/ 	.byte	0x08
	.zero		1


	//   ....[5]....
        /*0108*/ 	.word	0x00000290
        /*010c*/ 	.word	0x000000ff
        /*0110*/ 	.word	0x00000028
        /*0114*/ 	.short	0x0100
        /*0116*/ 	.byte	0x08
	.zero		1


	//   ....[6]....
        /*0118*/ 	.word	0x00000590
        /*011c*/ 	.word	0x000000ff
        /*0120*/ 	.word	0x00000060
        /*0124*/ 	.short	0x0100
        /*0126*/ 	.byte	0x08
	.zero		1


	//   ....[7]....
        /*0128*/ 	.word	0x00000600
        /*012c*/ 	.word	0x000000ff
        /*0130*/ 	.word	0x00000068
        /*0134*/ 	.short	0x0100
        /*0136*/ 	.byte	0x08
	.zero		1


	//   ....[8]....
        /*0138*/ 	.word	0x00000620
        /*013c*/ 	.word	0x000000ff
        /*0140*/ 	.word	0x00000040
        /*0144*/ 	.short	0x0100
        /*0146*/ 	.byte	0x09
	.zero		1


	//   ....[9]....
        /*0148*/ 	.word	0x00000630
        /*014c*/ 	.word	0x000000ff
        /*0150*/ 	.word	0x00000048
        /*0154*/ 	.short	0x0100
        /*0156*/ 	.byte	0x09
	.zero		1


	//   ....[10]....
        /*0158*/ 	.word	0x00000640
        /*015c*/ 	.word	0x000000ff
        /*0160*/ 	.word	0x00000050
        /*0164*/ 	.short	0x0100
        /*0166*/ 	.byte	0x09
	.zero		1


	//   ....[11]....
        /*0168*/ 	.word	0x00000650
        /*016c*/ 	.word	0x000000ff
        /*0170*/ 	.word	0x00000058
        /*0174*/ 	.short	0x0100
        /*0176*/ 	.byte	0x09
	.zero		1


	//   ....[12]....
        /*0178*/ 	.word	0x00001440
        /*017c*/ 	.word	0x0000009d
        /*0180*/ 	.word	0x00000000
        /*0184*/ 	.short	0x010a
        /*0186*/ 	.byte	0x2b
	.zero		1


	//   ....[13]....
        /*0188*/ 	.word	0x000015e0
        /*018c*/ 	.word	0x00000003
        /*0190*/ 	.word	0x00000000
        /*0194*/ 	.short	0x010a
        /*0196*/ 	.byte	0x3f
	.zero		1


	//   ....[14]....
        /*0198*/ 	.word	0x00001640
        /*019c*/ 	.word	0x00000003
        /*01a0*/ 	.word	0x00000000
        /*01a4*/ 	.short	0x010a
        /*01a6*/ 	.byte	0x3f
	.zero		1


	//   ....[15]....
        /*01a8*/ 	.word	0x00001fc0
        /*01ac*/ 	.word	0x000000ff
        /*01b0*/ 	.word	0x00000000
        /*01b4*/ 	.short	0x010a
        /*01b6*/ 	.byte	0x06
	.zero		1


	//   ....[16]....
        /*01b8*/ 	.word	0x00002000
        /*01bc*/ 	.word	0x000000ff
        /*01c0*/ 	.word	0x00000000
        /*01c4*/ 	.short	0x010a
        /*01c6*/ 	.byte	0x06
	.zero		1


	//   ....[17]....
        /*01c8*/ 	.word	0x00002890
        /*01cc*/ 	.word	0x000000ff
        /*01d0*/ 	.word	0x00000000
        /*01d4*/ 	.short	0x0101
        /*01d6*/ 	.byte	0x06
	.zero		1


	//   ....[18]....
        /*01d8*/ 	.word	0x00002980
        /*01dc*/ 	.word	0x0000009e
        /*01e0*/ 	.word	0x00000000
        /*01e4*/ 	.short	0x0101
        /*01e6*/ 	.byte	0x2c
	.zero		1


	//   ....[19]....
        /*01e8*/ 	.word	0x00002a50
        /*01ec*/ 	.word	0x000000ff
        /*01f0*/ 	.word	0x00000000
        /*01f4*/ 	.short	0x0101
        /*01f6*/ 	.byte	0x06
	.zero		1


	//   ....[20]....
        /*01f8*/ 	.word	0x00002b00
        /*01fc*/ 	.word	0x0000009d
        /*0200*/ 	.word	0x00000010
        /*0204*/ 	.short	0x010a
        /*0206*/ 	.byte	0x2b
	.zero		1


	//   ....[21]....
        /*0208*/ 	.word	0x0000a880
        /*020c*/ 	.word	0x000000a0
        /*0210*/ 	.word	0x00000000
        /*0214*/ 	.short	0x0101
        /*0216*/ 	.byte	0x2c
	.zero		1


	//   ....[22]....
        /*0218*/ 	.word	0x0000b1e0
        /*021c*/ 	.word	0x0000000a
        /*0220*/ 	.word	0x00000018
        /*0224*/ 	.short	0x010a
        /*0226*/ 	.byte	0x3f
	.zero		1


	//   ....[23]....
        /*0228*/ 	.word	0x0000b7a0
        /*022c*/ 	.word	0x00000005
        /*0230*/ 	.word	0x00000068
        /*0234*/ 	.short	0x0101
        /*0236*/ 	.byte	0x3f
	.zero		1


	//   ....[24]....
        /*0238*/ 	.word	0x0000bf20
        /*023c*/ 	.word	0x00000009
        /*0240*/ 	.word	0x00000000
        /*0244*/ 	.short	0x010a
        /*0246*/ 	.byte	0x3f
	.zero		1


	//   ....[25]....
        /*0248*/ 	.word	0x0000bfa0
        /*024c*/ 	.word	0x00000006
        /*0250*/ 	.word	0x00000000
        /*0254*/ 	.short	0x010a
        /*0256*/ 	.byte	0x3f
	.zero		1


	//   ....[26]....
        /*0258*/ 	.word	0x0000c030
        /*025c*/ 	.word	0x00000003
        /*0260*/ 	.word	0x00000000
        /*0264*/ 	.short	0x010a
        /*0266*/ 	.byte	0x3f
	.zero		1


	//   ....[27]....
        /*0268*/ 	.word	0x0000c090
        /*026c*/ 	.word	0x0000009f
        /*0270*/ 	.word	0x00000000
        /*0274*/ 	.short	0x010a
        /*0276*/ 	.byte	0x3f
	.zero		1


	//   ....[28]....
        /*0278*/ 	.word	0x0000c0e0
        /*027c*/ 	.word	0x00000003
        /*0280*/ 	.word	0x00000000
        /*0284*/ 	.short	0x010a
        /*0286*/ 	.byte	0x3f
	.zero		1


	//   ....[29]....
        /*0288*/ 	.word	0x0000c140
        /*028c*/ 	.word	0x00000004
        /*0290*/ 	.word	0x00000000
        /*0294*/ 	.short	0x010a
        /*0296*/ 	.byte	0x3f
	.zero		1


	//   ....[30]....
        /*0298*/ 	.word	0x0000c190
        /*029c*/ 	.word	0x0000009f
        /*02a0*/ 	.word	0x00000010
        /*02a4*/ 	.short	0x010a
        /*02a6*/ 	.byte	0x3f
	.zero		1


	//   ....[31]....
        /*02a8*/ 	.word	0x0000c260
        /*02ac*/ 	.word	0x0000000a
        /*02b0*/ 	.word	0x00000018
        /*02b4*/ 	.short	0x010a
        /*02b6*/ 	.byte	0x3f
	.zero		1


	//   ....[32]....
        /*02b8*/ 	.word	0x0000c330
        /*02bc*/ 	.word	0x00000009
        /*02c0*/ 	.word	0x00000000
        /*02c4*/ 	.short	0x010a
        /*02c6*/ 	.byte	0x3f
	.zero		1


	//   ....[33]....
        /*02c8*/ 	.word	0x0000c380
        /*02cc*/ 	.word	0x00000006
        /*02d0*/ 	.word	0x00000000
        /*02d4*/ 	.short	0x010a
        /*02d6*/ 	.byte	0x3f
	.zero		1


	//----- nvinfo : EIATTR_NUM_MBARRIERS
	.align		4
.L_37:
        /*02d8*/ 	.byte	0x03, 0x38
        /*02da*/ 	.short	0x000c


	//----- nvinfo : EIATTR_EXIT_INSTR_OFFSETS
	.align		4
        /*02dc*/ 	.byte	0x04, 0x1c
        /*02de*/ 	.short	(.L_39 - .L_38)


	//   ....[0]....
.L_38:
        /*02e0*/ 	.word	0x00001160


	//   ....[1]....
        /*02e4*/ 	.word	0x000011c0


	//   ....[2]....
        /*02e8*/ 	.word	0x0000af10


	//   ....[3]....
        /*02ec*/ 	.word	0x0000af40


	//   ....[4]....
        /*02f0*/ 	.word	0x0000c080


	//----- nvinfo : EIATTR_MAX_THREADS
	.align		4
.L_39:
        /*02f4*/ 	.byte	0x04, 0x05
        /*02f6*/ 	.short	(.L_41 - .L_40)
.L_40:
        /*02f8*/ 	.word	0x00000180
        /*02fc*/ 	.word	0x00000001
        /*0300*/ 	.word	0x00000001


	//----- nvinfo : EIATTR_CRS_STACK_SIZE
	.align		4
.L_41:
        /*0304*/ 	.byte	0x04, 0x1e
        /*0306*/ 	.short	(.L_43 - .L_42)
.L_42:
        /*0308*/ 	.word	0x00000000


	//----- nvinfo : EIATTR_CBANK_PARAM_SIZE
	.align		4
.L_43:
        /*030c*/ 	.byte	0x03, 0x19
        /*030e*/ 	.short	0x0470


	//----- nvinfo : EIATTR_PARAM_CBANK
	.align		4
        /*0310*/ 	.byte	0x04, 0x0a
        /*0312*/ 	.short	(.L_45 - .L_44)
	.align		4
.L_44:
        /*0314*/ 	.word	index@(.nv.constant0._ZN7cutlass13device_kernelINS_4gemm6kernel13GemmUniversalIN4cute5tupleIJiiiiEEENS1_10collective13CollectiveMmaINS1_34MainloopSm90TmaGmmaWarpSpecializedILi3ENS5_IJNS4_1CILi1EEESB_SB_EEENS1_32KernelTmaWarpSpecializedPingpongEEENS5_IJNSA_ILi64EEENSA_ILi256EEENSA_ILi128EEEEEENS_10tfloat32_tENS5_IJlSB_lEEESJ_SK_NS4_8TiledMMAINS4_8MMA_AtomIJNS4_4SM904GMMA30MMA_64x256x8_F32TF32TF32_SS_TNILNSO_7ScaleInE1ELSQ_1EEEEEENS4_6LayoutISC_NS5_IJNSA_ILi0EEESU_SU_EEEEENS5_IJNS4_10UnderscoreESX_SX_EEEEENS4_13SM90_TMA_LOADENS4_14ComposedLayoutINS4_7SwizzleILi3ELi4ELi3EEENS4_18smem_ptr_flag_bitsILi32EEENST_INS5_IJNSA_ILi8EEENSA_ILi32EEEEEENS5_IJS17_SB_EEEEEEEvNS4_8identityES10_S1B_vS1C_EENS_8epilogue10collective6detail29Sm90TmaWarpSpecializedAdapterINS1F_15DefaultEpilogueISJ_SK_SK_NS1E_6thread17LinearCombinationISJ_Li1EffLNS1J_9ScaleType4KindE0ELNS_15FloatRoundStyleE2ESJ_EENS1_15EpilogueDefaultEEEEEvvEEEEvNT_6ParamsE)
        /*0318*/ 	.short	0x0210
        /*031a*/ 	.short	0x0470


	//----- nvinfo : EIATTR_SW_WAR
	.align		4
.L_45:
        /*031c*/ 	.byte	0x04, 0x36
        /*031e*/ 	.short	(.L_47 - .L_46)
.L_46:
        /*0320*/ 	.word	0x00000008
.L_47:


//--------------------- .nv.callgraph             --------------------------
	.section	.nv.callgraph,"",@"SHT_CUDA_CALLGRAPH"
	.align	4
	.sectionentsize	8
	.align		4
        /*0000*/ 	.word	0x00000000
	.align		4
        /*0004*/ 	.word	0xffffffff
	.align		4
        /*0008*/ 	.word	index@(_ZN7cutlass13device_kernelINS_4gemm6kernel13GemmUniversalIN4cute5tupleIJiiiiEEENS1_10collective13CollectiveMmaINS1_34MainloopSm90TmaGmmaWarpSpecializedILi3ENS5_IJNS4_1CILi1EEESB_SB_EEENS1_32KernelTmaWarpSpecializedPingpongEEENS5_IJNSA_ILi64EEENSA_ILi256EEENSA_ILi128EEEEEENS_10tfloat32_tENS5_IJlSB_lEEESJ_SK_NS4_8TiledMMAINS4_8MMA_AtomIJNS4_4SM904GMMA30MMA_64x256x8_F32TF32TF32_SS_TNILNSO_7ScaleInE1ELSQ_1EEEEEENS4_6LayoutISC_NS5_IJNSA_ILi0EEESU_SU_EEEEENS5_IJNS4_10UnderscoreESX_SX_EEEEENS4_13SM90_TMA_LOADENS4_14ComposedLayoutINS4_7SwizzleILi3ELi4ELi3EEENS4_18smem_ptr_flag_bitsILi32EEENST_INS5_IJNSA_ILi8EEENSA_ILi32EEEEEENS5_IJS17_SB_EEEEEEEvNS4_8identityES10_S1B_vS1C_EENS_8epilogue10collective6detail29Sm90TmaWarpSpecializedAdapterINS1F_15DefaultEpilogueISJ_SK_SK_NS1E_6thread17LinearCombinationISJ_Li1EffLNS1J_9ScaleType4KindE0ELNS_15FloatRoundStyleE2ESJ_EENS1_15EpilogueDefaultEEEEEvvEEEEvNT_6ParamsE)
	.align		4
        /*000c*/ 	.word	index@(__assertfail)
	.align		4
        /*0010*/ 	.word	0x00000000
	.align		4
        /*0014*/ 	.word	0xfffffffe
	.align		4
        /*0018*/ 	.word	0x00000000
	.align		4
        /*001c*/ 	.word	0xfffffffd
	.align		4
        /*0020*/ 	.word	0x00000000
	.align		4
        /*0024*/ 	.word	0xfffffffc


//--------------------- .nv.constant4             --------------------------
	.section	.nv.constant4,"a",@progbits
	.align	8
	.align		8
.nv.constant4:
        /*0000*/ 	.dword	__assertfail
	.align		8
        /*0008*/ 	.dword	__unnamed_1
	.align		8
        /*0010*/ 	.dword	_ZN39_INTERNAL_67cd06c9_4_k_cu_0da9d255_58424cuda3std3__45__cpo5beginE
	.align		8
        /*0018*/ 	.dword	_ZN39_INTERNAL_67cd06c9_4_k_cu_0da9d255_58424cuda3std3__45__cpo3endE
	.align		8
        /*0020*/ 	.dword	_ZN39_INTERNAL_67cd06c9_4_k_cu_0da9d255_58424cuda3std3__45__cpo6cbeginE
	.align		8
        /*0028*/ 	.dword	_ZN39_INTERNAL_67cd06c9_4_k_cu_0da9d255_58424cuda3std3__45__cpo4cendE
	.align		8
        /*0030*/ 	.dword	_ZN39_INTERNAL_67cd06c9_4_k_cu_0da9d255_58424cuda3std3__441_GLOBAL__N__67cd06c9_4_k_cu_0da9d255_58426ignoreE
	.align		8
        /*0038*/ 	.dword	_ZN39_INTERNAL_67cd06c9_4_k_cu_0da9d255_58424cuda3std3__419piecewise_constructE
	.align		8
        /*0040*/ 	.dword	_ZN39_INTERNAL_67cd06c9_4_k_cu_0da9d255_58424cuda3std3__48in_placeE
	.align		8
        /*0048*/ 	.dword	_ZN39_INTERNAL_67cd06c9_4_k_cu_0da9d255_58424cuda3std6ranges3__45__cpo4swapE
	.align		8
        /*0050*/ 	.dword	_ZN39_INTERNAL_67cd06c9_4_k_cu_0da9d255_58424cuda3std6ranges3__45__cpo9iter_moveE
	.align		8
        /*0058*/ 	.dword	_ZN39_INTERNAL_67cd06c9_4_k_cu_0da9d255_58424cute7productE
	.align		8
        /*0060*/ 	.dword	_ZN39_INTERNAL_67cd06c9_4_k_cu_0da9d255_58424cute1_E
	.align		8
        /*0068*/ 	.dword	$str$22
	.align		8
        /*0070*/ 	.dword	$str$23


//--------------------- .text._ZN7cutlass13device_kernelINS_4gemm6kernel13GemmUniversalIN4cute5tupleIJiiiiEEENS1_10collective13CollectiveMmaINS1_34MainloopSm90TmaGmmaWarpSpecializedILi3ENS5_IJNS4_1CILi1EEESB_SB_EEENS1_32KernelTmaWarpSpecializedPingpongEEENS5_IJNSA_ILi64EEENSA_ILi256EEENSA_ILi128EEEEEENS_10tfloat32_tENS5_IJlSB_lEEESJ_SK_NS4_8TiledMMAINS4_8MMA_AtomIJNS4_4SM904GMMA30MMA_64x256x8_F32TF32TF32_SS_TNILNSO_7ScaleInE1ELSQ_1EEEEEENS4_6LayoutISC_NS5_IJNSA_ILi0EEESU_SU_EEEEENS5_IJNS4_10UnderscoreESX_SX_EEEEENS4_13SM90_TMA_LOADENS4_14ComposedLayoutINS4_7SwizzleILi3ELi4ELi3EEENS4_18smem_ptr_flag_bitsILi32EEENST_INS5_IJNSA_ILi8EEENSA_ILi32EEEEEENS5_IJS17_SB_EEEEEEEvNS4_8identityES10_S1B_vS1C_EENS_8epilogue10collective6detail29Sm90TmaWarpSpecializedAdapterINS1F_15DefaultEpilogueISJ_SK_SK_NS1E_6thread17LinearCombinationISJ_Li1EffLNS1J_9ScaleType4KindE0ELNS_15FloatRoundStyleE2ESJ_EENS1_15EpilogueDefaultEEEEEvvEEEEvNT_6ParamsE --------------------------
	.section	.text._ZN7cutlass13device_kernelINS_4gemm6kernel13GemmUniversalIN4cute5tupleIJiiiiEEENS1_10collective13CollectiveMmaINS1_34MainloopSm90TmaGmmaWarpSpecializedILi3ENS5_IJNS4_1CILi1EEESB_SB_EEENS1_32KernelTmaWarpSpecializedPingpongEEENS5_IJNSA_ILi64EEENSA_ILi256EEENSA_ILi128EEEEEENS_10tfloat32_tENS5_IJlSB_lEEESJ_SK_NS4_8TiledMMAINS4_8MMA_AtomIJNS4_4SM904GMMA30MMA_64x256x8_F32TF32TF32_SS_TNILNSO_7ScaleInE1ELSQ_1EEEEEENS4_6LayoutISC_NS5_IJNSA_ILi0EEESU_SU_EEEEENS5_IJNS4_10UnderscoreESX_SX_EEEEENS4_13SM90_TMA_LOADENS4_14ComposedLayoutINS4_7SwizzleILi3ELi4ELi3EEENS4_18smem_ptr_flag_bitsILi32EEENST_INS5_IJNSA_ILi8EEENSA_ILi32EEEEEENS5_IJS17_SB_EEEEEEEvNS4_8identityES10_S1B_vS1C_EENS_8epilogue10collective6detail29Sm90TmaWarpSpecializedAdapterINS1F_15DefaultEpilogueISJ_SK_SK_NS1E_6thread17LinearCombinationISJ_Li1EffLNS1J_9ScaleType4KindE0ELNS_15FloatRoundStyleE2ESJ_EENS1_15EpilogueDefaultEEEEEvvEEEEvNT_6ParamsE,"ax",@progbits
	.align	128
.text._ZN7cutlass13device_kernelINS_4gemm6kernel13GemmUniversalIN4cute5tupleIJiiiiEEENS1_10collective13CollectiveMmaINS1_34MainloopSm90TmaGmmaWarpSpecializedILi3ENS5_IJNS4_1CILi1EEESB_SB_EEENS1_32KernelTmaWarpSpecializedPingpongEEENS5_IJNSA_ILi64EEENSA_ILi256EEENSA_ILi128EEEEEENS_10tfloat32_tENS5_IJlSB_lEEESJ_SK_NS4_8TiledMMAINS4_8MMA_AtomIJNS4_4SM904GMMA30MMA_64x256x8_F32TF32TF32_SS_TNILNSO_7ScaleInE1ELSQ_1EEEEEENS4_6LayoutISC_NS5_IJNSA_ILi0EEESU_SU_EEEEENS5_IJNS4_10UnderscoreESX_SX_EEEEENS4_13SM90_TMA_LOADENS4_14ComposedLayoutINS4_7SwizzleILi3ELi4ELi3EEENS4_18smem_ptr_flag_bitsILi32EEENST_INS5_IJNSA_ILi8EEENSA_ILi32EEEEEENS5_IJS17_SB_EEEEEEEvNS4_8identityES10_S1B_vS1C_EENS_8epilogue10collective6detail29Sm90TmaWarpSpecializedAdapterINS1F_15DefaultEpilogueISJ_SK_SK_NS1E_6thread17LinearCombinationISJ_Li1EffLNS1J_9ScaleType4KindE0ELNS_15FloatRoundStyleE2ESJ_EENS1_15EpilogueDefaultEEEEEvvEEEEvNT_6ParamsE:
        .type           _ZN7cutlass13device_kernelINS_4gemm6kernel13GemmUniversalIN4cute5tupleIJiiiiEEENS1_10collective13CollectiveMmaINS1_34MainloopSm90TmaGmmaWarpSpecializedILi3ENS5_IJNS4_1CILi1EEESB_SB_EEENS1_32KernelTmaWarpSpecializedPingpongEEENS5_IJNSA_ILi64EEENSA_ILi256EEENSA_ILi128EEEEEENS_10tfloat32_tENS5_IJlSB_lEEESJ_SK_NS4_8TiledMMAINS4_8MMA_AtomIJNS4_4SM904GMMA30MMA_64x256x8_F32TF32TF32_SS_TNILNSO_7ScaleInE1ELSQ_1EEEEEENS4_6LayoutISC_NS5_IJNSA_ILi0EEESU_SU_EEEEENS5_IJNS4_10UnderscoreESX_SX_EEEEENS4_13SM90_TMA_LOADENS4_14ComposedLayoutINS4_7SwizzleILi3ELi4ELi3EEENS4_18smem_ptr_flag_bitsILi32EEENST_INS5_IJNSA_ILi8EEENSA_ILi32EEEEEENS5_IJS17_SB_EEEEEEEvNS4_8identityES10_S1B_vS1C_EENS_8epilogue10collective6detail29Sm90TmaWarpSpecializedAdapterINS1F_15DefaultEpilogueISJ_SK_SK_NS1E_6thread17LinearCombinationISJ_Li1EffLNS1J_9ScaleType4KindE0ELNS_15FloatRoundStyleE2ESJ_EENS1_15EpilogueDefaultEEEEEvvEEEEvNT_6ParamsE,@function
        .size           _ZN7cutlass13device_kernelINS_4gemm6kernel13GemmUniversalIN4cute5tupleIJiiiiEEENS1_10collective13CollectiveMmaINS1_34MainloopSm90TmaGmmaWarpSpecializedILi3ENS5_IJNS4_1CILi1EEESB_SB_EEENS1_32KernelTmaWarpSpecializedPingpongEEENS5_IJNSA_ILi64EEENSA_ILi256EEENSA_ILi128EEEEEENS_10tfloat32_tENS5_IJlSB_lEEESJ_SK_NS4_8TiledMMAINS4_8MMA_AtomIJNS4_4SM904GMMA30MMA_64x256x8_F32TF32TF32_SS_TNILNSO_7ScaleInE1ELSQ_1EEEEEENS4_6LayoutISC_NS5_IJNSA_ILi0EEESU_SU_EEEEENS5_IJNS4_10UnderscoreESX_SX_EEEEENS4_13SM90_TMA_LOADENS4_14ComposedLayoutINS4_7SwizzleILi3ELi4ELi3EEENS4_18smem_ptr_flag_bitsILi32EEENST_INS5_IJNSA_ILi8EEENSA_ILi32EEEEEENS5_IJS17_SB_EEEEEEEvNS4_8identityES10_S1B_vS1C_EENS_8epilogue10collective6detail29Sm90TmaWarpSpecializedAdapterINS1F_15DefaultEpilogueISJ_SK_SK_NS1E_6thread17LinearCombinationISJ_Li1EffLNS1J_9ScaleType4KindE0ELNS_15FloatRoundStyleE2ESJ_EENS1_15EpilogueDefaultEEEEEvvEEEEvNT_6ParamsE,(.L_x_323 - _ZN7cutlass13device_kernelINS_4gemm6kernel13GemmUniversalIN4cute5tupleIJiiiiEEENS1_10collective13CollectiveMmaINS1_34MainloopSm90TmaGmmaWarpSpecializedILi3ENS5_IJNS4_1CILi1EEESB_SB_EEENS1_32KernelTmaWarpSpecializedPingpongEEENS5_IJNSA_ILi64EEENSA_ILi256EEENSA_ILi128EEEEEENS_10tfloat32_tENS5_IJlSB_lEEESJ_SK_NS4_8TiledMMAINS4_8MMA_AtomIJNS4_4SM904GMMA30MMA_64x256x8_F32TF32TF32_SS_TNILNSO_7ScaleInE1ELSQ_1EEEEEENS4_6LayoutISC_NS5_IJNSA_ILi0EEESU_SU_EEEEENS5_IJNS4_10UnderscoreESX_SX_EEEEENS4_13SM90_TMA_LOADENS4_14ComposedLayoutINS4_7SwizzleILi3ELi4ELi3EEENS4_18smem_ptr_flag_bitsILi32EEENST_INS5_IJNSA_ILi8EEENSA_ILi32EEEEEENS5_IJS17_SB_EEEEEEEvNS4_8identityES10_S1B_vS1C_EENS_8epilogue10collective6detail29Sm90TmaWarpSpecializedAdapterINS1F_15DefaultEpilogueISJ_SK_SK_NS1E_6thread17LinearCombinationISJ_Li1EffLNS1J_9ScaleType4KindE0ELNS_15FloatRoundStyleE2ESJ_EENS1_15EpilogueDefaultEEEEEvvEEEEvNT_6ParamsE)
        .other          _ZN7cutlass13device_kernelINS_4gemm6kernel13GemmUniversalIN4cute5tupleIJiiiiEEENS1_10collective13CollectiveMmaINS1_34MainloopSm90TmaGmmaWarpSpecializedILi3ENS5_IJNS4_1CILi1EEESB_SB_EEENS1_32KernelTmaWarpSpecializedPingpongEEENS5_IJNSA_ILi64EEENSA_ILi256EEENSA_ILi128EEEEEENS_10tfloat32_tENS5_IJlSB_lEEESJ_SK_NS4_8TiledMMAINS4_8MMA_AtomIJNS4_4SM904GMMA30MMA_64x256x8_F32TF32TF32_SS_TNILNSO_7ScaleInE1ELSQ_1EEEEEENS4_6LayoutISC_NS5_IJNSA_ILi0EEESU_SU_EEEEENS5_IJNS4_10UnderscoreESX_SX_EEEEENS4_13SM90_TMA_LOADENS4_14ComposedLayoutINS4_7SwizzleILi3ELi4ELi3EEENS4_18smem_ptr_flag_bitsILi32EEENST_INS5_IJNSA_ILi8EEENSA_ILi32EEEEEENS5_IJS17_SB_EEEEEEEvNS4_8identityES10_S1B_vS1C_EENS_8epilogue10collective6detail29Sm90TmaWarpSpecializedAdapterINS1F_15DefaultEpilogueISJ_SK_SK_NS1E_6thread17LinearCombinationISJ_Li1EffLNS1J_9ScaleType4KindE0ELNS_15FloatRoundStyleE2ESJ_EENS1_15EpilogueDefaultEEEEEvvEEEEvNT_6ParamsE,@"STO_CUDA_ENTRY STV_DEFAULT"
_ZN7cutlass13device_kernelINS_4gemm6kernel13GemmUniversalIN4cute5tupleIJiiiiEEENS1_10collective13CollectiveMmaINS1_34MainloopSm90TmaGmmaWarpSpecializedILi3ENS5_IJNS4_1CILi1EEESB_SB_EEENS1_32KernelTmaWarpSpecializedPingpongEEENS5_IJNSA_ILi64EEENSA_ILi256EEENSA_ILi128EEEEEENS_10tfloat32_tENS5_IJlSB_lEEESJ_SK_NS4_8TiledMMAINS4_8MMA_AtomIJNS4_4SM904GMMA30MMA_64x256x8_F32TF32TF32_SS_TNILNSO_7ScaleInE1ELSQ_1EEEEEENS4_6LayoutISC_NS5_IJNSA_ILi0EEESU_SU_EEEEENS5_IJNS4_10UnderscoreESX_SX_EEEEENS4_13SM90_TMA_LOADENS4_14ComposedLayoutINS4_7SwizzleILi3ELi4ELi3EEENS4_18smem_ptr_flag_bitsILi32EEENST_INS5_IJNSA_ILi8EEENSA_ILi32EEEEEENS5_IJS17_SB_EEEEEEEvNS4_8identityES10_S1B_vS1C_EENS_8epilogue10collective6detail29Sm90TmaWarpSpecializedAdapterINS1F_15DefaultEpilogueISJ_SK_SK_NS1E_6thread17LinearCombinationISJ_Li1EffLNS1J_9ScaleType4KindE0ELNS_15FloatRoundStyleE2ESJ_EENS1_15EpilogueDefaultEEEEEvvEEEEvNT_6ParamsE:
[----:B------:R-:W0:Y:S02]  /*0000*/  LDC R1, c[0x0][0x28] ;  /* 0x00000a00ff017b82 */ /* 0x000e240000000800 */
[----:B0-----:R-:W-:Y:S01]  /*0010*/  VIADD R1, R1, 0xfffffff8 ;  /* 0xfffffff801017836 */ /* 0x001fe20000000000 */
[----:B------:R-:W0:Y:S01]  /*0020*/  S2R R4, SR_TID.X ;  /* 0x0000000000047919 */ /* 0x000e220000002100 */
[----:B------:R-:W-:Y:S01]  /*0030*/  ELECT P0, URZ, PT ;  /* 0x00000000003f782f */ /* 0x000fe20003800000 */
[----:B------:R-:W-:Y:S01]  /*0040*/  BSSY B0, `(.L_x_0) ;  /* 0x000000f000007945 */ /* 0x000fe20003800000 */
[--C-:B0-----:R-:W-:Y:S02]  /*0050*/  SHF.R.U32.HI R0, RZ, 0x5, R4.reuse ;  /* 0x00000005ff007819 */ /* 0x101fe40000011604 */
[----:B------:R-:W-:-:S03]  /*0060*/  SHF.R.U32.HI R5, RZ, 0x7, R4 ;  /* 0x00000007ff057819 */ /* 0x000fc60000011604 */
[----:B------:R-:W0:Y:S04]  /*0070*/  SHFL.IDX PT, R2, R0, RZ, 0x1f ;  /* 0x00001fff00027589 */ /* 0x000e2800000e0000 */
[----:B------:R1:W2:Y:S01]  /*0080*/  SHFL.IDX PT, R8, R5, RZ, 0x1f ;  /* 0x00001fff05087589 */ /* 0x0002a200000e0000 */
[----:B0-----:R-:W-:-:S13]  /*0090*/  ISETP.NE.OR P0, PT, R2, RZ, !P0 ;  /* 0x000000ff0200720c */ /* 0x001fda0004705670 */
[----:B-12---:R-:W-:Y:S05]  /*00a0*/  @P0 BRA `(.L_x_1) ;  /* 0x0000000000200947 */ /* 0x006fea0003800000 */
[----:B------:R-:W-:Y:S02]  /*00b0*/  ULDC.64 UR4, c[0x0][0x198] ;  /* 0x0000660000047ab9 */ /* 0x000fe40000000a00 */
[----:B------:R-:W-:Y:S02]  /*00c0*/  UIADD3 UR6, UP0, UR4, 0xf0, URZ ;  /* 0x000000f004067890 */ /* 0x000fe4000ff1e03f */
[----:B------:R-:W-:Y:S02]  /*00d0*/  UIADD3 UR4, UP1, UR4, 0x1f0, URZ ;  /* 0x000001f004047890 */ /* 0x000fe4000ff3e03f */
[----:B------:R-:W-:Y:S02]  /*00e0*/  UIADD3.X UR7, URZ, UR5, URZ, UP0, !UPT ;  /* 0x000000053f077290 */ /* 0x000fe400087fe43f */
[----:B------:R-:W-:-:S07]  /*00f0*/  UIADD3.X UR5, URZ, UR5, URZ, UP1, !UPT ;  /* 0x000000053f057290 */ /* 0x000fce0008ffe43f */
[----:B------:R0:W-:Y:S02]  /*0100*/  UTMACCTL.PF [UR6] ;  /* 0x00000000060079b9 */ /* 0x0001e40008040000 */
[----:B------:R0:W-:Y:S02]  /*0110*/  UTMACCTL.PF [UR4] ;  /* 0x00000000040079b9 */ /* 0x0001e40008040000 */
[----:B0-----:R-:W-:Y:S01]  /*0120*/  NOP ;  /* 0x0000000000007918 */ /* 0x001fe20000000000 */
.L_x_1:
[----:B------:R-:W-:Y:S05]  /*0130*/  BSYNC B0 ;  /* 0x0000000000007941 */ /* 0x000fea0003800000 */
.L_x_0:
[----:B------:R-:W0:Y:S02]  /*0140*/  SHFL.IDX PT, R3, R0, RZ, 0x1f ;  /* 0x00001fff00037589 */ /* 0x000e2400000e0000 */
[----:B0-----:R-:W-:-:S13]  /*0150*/  ISETP.NE.AND P0, PT, R3, RZ, PT ;  /* 0x000000ff0300720c */ /* 0x001fda0003f05270 */
[----:B------:R-:W-:Y:S05]  /*0160*/  @P0 BRA `(.L_x_2) ;  /* 0x0000000000500947 */ /* 0x000fea0003800000 */
[----:B------:R-:W0:Y:S01]  /*0170*/  S2UR UR8, SR_CgaCtaId ;  /* 0x00000000000879c3 */ /* 0x000e220000008800 */
[----:B------:R-:W-:Y:S01]  /*0180*/  UMOV UR4, 0x400 ;  /* 0x0000040000047882 */ /* 0x000fe20000000000 */
[----:B------:R-:W-:Y:S01]  /*0190*/  UMOV UR5, 0x1 ;  /* 0x0000000100057882 */ /* 0x000fe20000000000 */
[----:B------:R-:W-:Y:S01]  /*01a0*/  UMOV UR6, 0x80 ;  /* 0x0000008000067882 */ /* 0x000fe20000000000 */
[----:B------:R-:W-:Y:S01]  /*01b0*/  ELECT P0, URZ, PT ;  /* 0x00000000003f782f */ /* 0x000fe20003800000 */
[----:B------:R-:W-:-:S04]  /*01c0*/  UIADD3 UR6, -UR6, 0x100000, URZ ;  /* 0x0010000006067890 */ /* 0x000fc8000fffe13f */
[----:B------:R-:W-:Y:S02]  /*01d0*/  USHF.L.U32 UR7, UR6, 0xb, URZ ;  /* 0x0000000b06077899 */ /* 0x000fe4000800063f */
[----:B------:R-:W-:Y:S02]  /*01e0*/  USHF.L.U32 UR6, UR6, 0x1, URZ ;  /* 0x0000000106067899 */ /* 0x000fe4000800063f */
[----:B0-----:R-:W-:Y:S02]  /*01f0*/  ULEA UR8, UR8, UR4, 0x18 ;  /* 0x0000000408087291 */ /* 0x001fe4000f8ec03f */
[----:B------:R-:W-:-:S04]  /*0200*/  UIADD3 UR4, -UR5, 0x100000, URZ ;  /* 0x0010000005047890 */ /* 0x000fc8000fffe13f */
[----:B------:R-:W-:Y:S02]  /*0210*/  USHF.L.U32 UR5, UR4, 0xb, URZ ;  /* 0x0000000b04057899 */ /* 0x000fe4000800063f */
[----:B------:R-:W-:Y:S01]  /*0220*/  USHF.L.U32 UR4, UR4, 0x1, URZ ;  /* 0x0000000104047899 */ /* 0x000fe2000800063f */
[----:B------:R-:W0:Y:S11]  /*0230*/  FENCE.VIEW.ASYNC.S ;  /* 0x00000000000073c6 */ /* 0x000e360000000000 */
[----:B0-----:R0:W1:Y:S01]  /*0240*/  SYNCS.EXCH.64 URZ, [UR8], UR4 ;  /* 0x00000004083f75b2 */ /* 0x0010620008000100 */
[----:B------:R0:W2:Y:S01]  /*0250*/  SYNCS.EXCH.64 URZ, [UR8+0x18], UR6 ;  /* 0x00001806083f75b2 */ /* 0x0000a20008000100 */
[----:B------:R0:W3:Y:S01]  /*0260*/  SYNCS.EXCH.64 URZ, [UR8+0x8], UR4 ;  /* 0x00000804083f75b2 */ /* 0x0000e20008000100 */
[----:B------:R0:W4:Y:S01]  /*0270*/  SYNCS.EXCH.64 URZ, [UR8+0x20], UR6 ;  /* 0x00002006083f75b2 */ /* 0x0001220008000100 */
[----:B------:R0:W0:Y:S01]  /*0280*/  SYNCS.EXCH.64 URZ, [UR8+0x10], UR4 ;  /* 0x00001004083f75b2 */ /* 0x0000220008000100 */
[----:B------:R0:W0:Y:S01]  /*0290*/  SYNCS.EXCH.64 URZ, [UR8+0x28], UR6 ;  /* 0x00002806083f75b2 */ /* 0x0000220008000100 */
[----:B------:R-:W-:Y:S01]  /*02a0*/  NOP ;  /* 0x0000000000007918 */ /* 0x000fe20000000000 */
.L_x_2:
[----:B------:R-:W5:Y:S01]  /*02b0*/  SHFL.IDX PT, R6, R0, RZ, 0x1f ;  /* 0x00001fff00067589 */ /* 0x000f6200000e0000 */
[----:B------:R-:W-:Y:S01]  /*02c0*/  ELECT P0, URZ, PT ;  /* 0x00000000003f782f */ /* 0x000fe20003800000 */
[----:B------:R-:W-:Y:S01]  /*02d0*/  NOP ;  /* 0x0000000000007918 */ /* 0x000fe20000000000 */
[----:B------:R-:W-:Y:S01]  /*02e0*/  ELECT P1, URZ, PT ;  /* 0x00000000003f782f */ /* 0x000fe20003820000 */
[----:B------:R-:W1:Y:S01]  /*02f0*/  SHFL.IDX PT, R3, R0, RZ, 0x1f ;  /* 0x00001fff00037589 */ /* 0x000e6200000e0000 */
[----:B0-----:R-:W-:Y:S01]  /*0300*/  UMOV UR4, 0x20 ;  /* 0x0000002000047882 */ /* 0x001fe20000000000 */
[----:B------:R-:W-:Y:S01]  /*0310*/  UMOV UR11, 0x80 ;  /* 0x00000080000b7882 */ /* 0x000fe20000000000 */
[----:B------:R-:W-:Y:S01]  /*0320*/  NOP ;  /* 0x0000000000007918 */ /* 0x000fe20000000000 */
[C---:B------:R-:W-:Y:S01]  /*0330*/  VIADD R33, R8.reuse, 0xffffffff ;  /* 0xffffffff08217836 */ /* 0x040fe20000000000 */
[----:B------:R-:W0:Y:S01]  /*0340*/  SHFL.IDX PT, R5, R5, RZ, 0x1f ;  /* 0x00001fff05057589 */ /* 0x000e2200000e0000 */
[----:B------:R-:W-:Y:S01]  /*0350*/  ULDC.64 UR38, c[0x0][0x208] ;  /* 0x0000820000267ab9 */ /* 0x000fe20000000a00 */
[----:B------:R-:W-:-:S02]  /*0360*/  ISETP.NE.AND P2, PT, R8, RZ, PT ;  /* 0x000000ff0800720c */ /* 0x000fc40003f45270 */
[----:B------:R-:W-:Y:S02]  /*0370*/  ISETP.GE.U32.AND P3, PT, R33, 0x2, PT ;  /* 0x000000022100780c */ /* 0x000fe40003f66070 */
[----:B-----5:R-:W-:Y:S02]  /*0380*/  ISETP.NE.OR P0, PT, R6, RZ, !P0 ;  /* 0x000000ff0600720c */ /* 0x020fe40004705670 */
[----:B-1----:R-:W-:Y:S02]  /*0390*/  ISETP.NE.OR P1, PT, R3, RZ, !P1 ;  /* 0x000000ff0300720c */ /* 0x002fe40004f25670 */
[----:B------:R-:W-:-:S04]  /*03a0*/  SHF.R.S32.HI R3, RZ, 0x1f, R2 ;  /* 0x0000001fff037819 */ /* 0x000fc80000011402 */
[----:B------:R-:W-:-:S05]  /*03b0*/  LEA.HI R3, R3, R2, RZ, 0x2 ;  /* 0x0000000203037211 */ /* 0x000fca00078f10ff */
[----:B------:R-:W-:Y:S01]  /*03c0*/  VOTEU.ALL UP0, P0 ;  /* 0x00000000003f7886 */ /* 0x000fe20000000000 */
[----:B------:R-:W-:Y:S01]  /*03d0*/  LOP3.LUT R3, R3, 0xfffffffc, RZ, 0xc0, !PT ;  /* 0xfffffffc03037812 */ /* 0x000fe200078ec0ff */
[----:B------:R-:W-:-:S03]  /*03e0*/  VOTEU.ALL UP1, P1 ;  /* 0x00000000003f7886 */ /* 0x000fc60000820000 */
[----:B------:R-:W1:Y:S01]  /*03f0*/  @!UP0 S2UR UR7, SR_CgaCtaId ;  /* 0x00000000000789c3 */ /* 0x000e620000008800 */
[----:B------:R-:W-:Y:S01]  /*0400*/  @!UP0 UMOV UR6, 0x400 ;  /* 0x0000040000068882 */ /* 0x000fe20000000000 */
[----:B------:R-:W-:-:S04]  /*0410*/  @!UP0 UIADD3 UR4, -UR4, 0x100000, URZ ;  /* 0x0010000004048890 */ /* 0x000fc8000fffe13f */
[----:B------:R-:W-:Y:S02]  /*0420*/  @!UP0 USHF.L.U32 UR5, UR4, 0xb, URZ ;  /* 0x0000000b04058899 */ /* 0x000fe4000800063f */
[----:B------:R-:W-:Y:S01]  /*0430*/  @!UP0 USHF.L.U32 UR4, UR4, 0x1, URZ ;  /* 0x0000000104048899 */ /* 0x000fe2000800063f */
[----:B------:R-:W-:Y:S01]  /*0440*/  IMAD.IADD R0, R2, 0x1, -R3 ;  /* 0x0000000102007824 */ /* 0x000fe200078e0a03 */
[----:B------:R-:W-:Y:S01]  /*0450*/  @!UP1 UMOV UR9, 0x400 ;  /* 0x0000040000099882 */ /* 0x000fe20000000000 */
[----:B------:R-:W-:Y:S01]  /*0460*/  VOTEU.ALL UP2, P1 ;  /* 0x00000000003f7886 */ /* 0x000fe20000840000 */
[----:B------:R-:W-:Y:S01]  /*0470*/  VOTEU.ALL UP3, P1 ;  /* 0x00000000003f7886 */ /* 0x000fe20000860000 */
[----:B------:R-:W-:Y:S01]  /*0480*/  VOTEU.ALL UP4, P1 ;  /* 0x00000000003f7886 */ /* 0x000fe20000880000 */
[----:B------:R-:W5:Y:S01]  /*0490*/  @!UP1 S2UR UR10, SR_CgaCtaId ;  /* 0x00000000000a99c3 */ /* 0x000f620000008800 */
[----:B------:R-:W-:Y:S01]  /*04a0*/  VOTEU.ALL UP5, P1 ;  /* 0x00000000003f7886 */ /* 0x000fe200008a0000 */
[----:B------:R-:W-:-:S04]  /*04b0*/  SHF.R.S32.HI R3, RZ, 0x1f, R4 ;  /* 0x0000001fff037819 */ /* 0x000fc80000011404 */
[----:B------:R-:W-:-:S04]  /*04c0*/  LEA.HI R3, R3, R4, RZ, 0x7 ;  /* 0x0000000403037211 */ /* 0x000fc800078f38ff */
[----:B------:R-:W-:-:S05]  /*04d0*/  LOP3.LUT R3, R3, 0xffffff80, RZ, 0xc0, !PT ;  /* 0xffffff8003037812 */ /* 0x000fca00078ec0ff */
[----:B------:R-:W-:Y:S01]  /*04e0*/  IMAD.IADD R3, R4, 0x1, -R3 ;  /* 0x0000000104037824 */ /* 0x000fe200078e0a03 */
[----:B-1----:R-:W-:Y:S02]  /*04f0*/  @!UP0 ULEA UR8, UR7, UR6, 0x18 ;  /* 0x0000000607088291 */ /* 0x002fe4000f8ec03f */
[----:B------:R-:W-:-:S04]  /*0500*/  @!UP1 UIADD3 UR6, -UR11, 0x100000, URZ ;  /* 0x001000000b069890 */ /* 0x000fc8000fffe13f */
[----:B------:R-:W-:Y:S02]  /*0510*/  @!UP1 USHF.L.U32 UR7, UR6, 0xb, URZ ;  /* 0x0000000b06079899 */ /* 0x000fe4000800063f */
[----:B------:R-:W-:Y:S01]  /*0520*/  @!UP1 USHF.L.U32 UR6, UR6, 0x1, URZ ;  /* 0x0000000106069899 */ /* 0x000fe2000800063f */
[----:B------:R-:W-:Y:S01]  /*0530*/  VOTEU.ALL UP0, P0 ;  /* 0x00000000003f7886 */ /* 0x000fe20000000000 */
[----:B-----5:R-:W-:Y:S01]  /*0540*/  @!UP1 ULEA UR9, UR10, UR9, 0x18 ;  /* 0x000000090a099291 */ /* 0x020fe2000f8ec03f */
[----:B------:R-:W-:Y:S02]  /*0550*/  VOTEU.ALL UP1, P0 ;  /* 0x00000000003f7886 */ /* 0x000fe40000020000 */
[----:B------:R-:W-:Y:S01]  /*0560*/  ULDC.64 UR10, c[0x0][0x598] ;  /* 0x00016600000a7ab9 */ /* 0x000fe20000000a00 */
[----:B------:R-:W-:Y:S01]  /*0570*/  ISETP.NE.AND P0, PT, R0, 0x3, PT ;  /* 0x000000030000780c */ /* 0x000fe20003f05270 */
[----:B------:R-:W1:Y:S02]  /*0580*/  FENCE.VIEW.ASYNC.S ;  /* 0x00000000000073c6 */ /* 0x000e640000000000 */
[----:B-1----:R1:W2:Y:S01]  /*0590*/  @!UP0 SYNCS.EXCH.64 URZ, [UR8+0x60], UR4 ;  /* 0x00006004083f85b2 */ /* 0x0022a20008000100 */
[----:B------:R-:W-:-:S02]  /*05a0*/  ISETP.NE.U32.AND P1, PT, RZ, UR10, PT ;  /* 0x0000000aff007c0c */ /* 0x000fc4000bf25070 */
[----:B------:R-:W-:Y:S02]  /*05b0*/  ISETP.EQ.OR P0, PT, R0, RZ, !P0 ;  /* 0x000000ff0000720c */ /* 0x000fe40004702670 */
[----:B------:R-:W-:Y:S02]  /*05c0*/  ISETP.NE.AND.EX P1, PT, RZ, UR11, PT, P1 ;  /* 0x0000000bff007c0c */ /* 0x000fe4000bf25310 */
[----:B------:R-:W-:-:S04]  /*05d0*/  ISETP.EQ.AND P0, PT, R8, RZ, P0 ;  /* 0x000000ff0800720c */ /* 0x000fc80000702270 */
[----:B------:R-:W-:-:S04]  /*05e0*/  SEL R16, RZ, 0x1, !P0 ;  /* 0x00000001ff107807 */ /* 0x000fc80004000000 */
[----:B------:R-:W-:Y:S01]  /*05f0*/  SEL R16, R16, 0x2, P3 ;  /* 0x0000000210107807 */ /* 0x000fe20001800000 */
[----:B------:R1:W2:Y:S01]  /*0600*/  @!UP1 SYNCS.EXCH.64 URZ, [UR8+0x68], UR4 ;  /* 0x00006804083f95b2 */ /* 0x0002a20008000100 */
[----:B------:R-:W-:Y:S01]  /*0610*/  NOP ;  /* 0x0000000000007918 */ /* 0x000fe20000000000 */
[----:B------:R1:W2:Y:S01]  /*0620*/  @!UP2 SYNCS.EXCH.64 URZ, [UR9+0x40], UR6 ;  /* 0x00004006093fa5b2 */ /* 0x0002a20008000100 */
[----:B------:R1:W2:Y:S01]  /*0630*/  @!UP3 SYNCS.EXCH.64 URZ, [UR9+0x48], UR6 ;  /* 0x00004806093fb5b2 */ /* 0x0002a20008000100 */
[----:B------:R1:W2:Y:S01]  /*0640*/  @!UP4 SYNCS.EXCH.64 URZ, [UR9+0x50], UR6 ;  /* 0x00005006093fc5b2 */ /* 0x0002a20008000100 */
[----:B------:R1:W2:Y:S01]  /*0650*/  @!UP5 SYNCS.EXCH.64 URZ, [UR9+0x58], UR6 ;  /* 0x00005806093fd5b2 */ /* 0x0002a20008000100 */
[----:B------:R-:W-:Y:S01]  /*0660*/  NOP ;  /* 0x0000000000007918 */ /* 0x000fe20000000000 */
[----:B--234-:R-:W-:Y:S06]  /*0670*/  BAR.SYNC.DEFER_BLOCKING 0x0 ;  /* 0x0000000000007b1d */ /* 0x01cfec0000010000 */
[----:B01----:R-:W-:Y:S05]  /*0680*/  @!P1 BRA `(.L_x_3) ;  /* 0x00000000001c9947 */ /* 0x003fea0003800000 */
[----:B------:R-:W0:Y:S02]  /*0690*/  LDC.64 R6, c[0x0][0x598] ;  /* 0x00016600ff067b82 */ /* 0x000e240000000a00 */
[----:B0-----:R-:W2:Y:S02]  /*06a0*/  LDG.E.64 R6, desc[UR38][R6.64] ;  /* 0x0000002606067981 */ /* 0x001ea4000c1e1b00 */
[----:B--2---:R-:W-:-:S04]  /*06b0*/  ISETP.NE.U32.AND P0, PT, R6, RZ, PT ;  /* 0x000000ff0600720c */ /* 0x004fc80003f05070 */
[----:B------:R-:W-:-:S13]  /*06c0*/  ISETP.NE.AND.EX P0, PT, R7, RZ, PT, P0 ;  /* 0x000000ff0700720c */ /* 0x000fda0003f05300 */
[----:B------:R-:W-:Y:S05]  /*06d0*/  @!P0 BRA `(.L_x_3) ;  /* 0x0000000000088947 */ /* 0x000fea0003800000 */
[----:B------:R1:W5:Y:S01]  /*06e0*/  LD.E R153, desc[UR38][R6.64] ;  /* 0x0000002606997980 */ /* 0x000362000c101900 */
[----:B------:R-:W-:Y:S05]  /*06f0*/  BRA `(.L_x_4) ;  /* 0x0000000000247947 */ /* 0x000fea0003800000 */
.L_x_3:
[----:B------:R-:W-:Y:S02]  /*0700*/  ULDC.64 UR4, c[0x0][0x588] ;  /* 0x0001620000047ab9 */ /* 0x000fe40000000a00 */
[----:B------:R-:W-:-:S04]  /*0710*/  ISETP.NE.U32.AND P0, PT, RZ, UR4, PT ;  /* 0x00000004ff007c0c */ /* 0x000fc8000bf05070 */
[----:B------:R-:W-:-:S13]  /*0720*/  ISETP.NE.AND.EX P0, PT, RZ, UR5, PT, P0 ;  /* 0x00000005ff007c0c */ /* 0x000fda000bf05300 */
[----:B------:R-:W-:Y:S05]  /*0730*/  @!P0 BRA `(.L_x_5) ;  /* 0x00000000000c8947 */ /* 0x000fea0003800000 */
[----:B------:R-:W0:Y:S02]  /*0740*/  LDC.64 R6, c[0x0][0x588] ;  /* 0x00016200ff067b82 */ /* 0x000e240000000a00 */
[----:B0-----:R0:W5:Y:S01]  /*0750*/  LDG.E R153, desc[UR38][R6.64] ;  /* 0x0000002606997981 */ /* 0x001162000c1e1900 */
[----:B------:R-:W-:Y:S05]  /*0760*/  BRA `(.L_x_4) ;  /* 0x0000000000087947 */ /* 0x000fea0003800000 */
.L_x_5:
[----:B------:R-:W-:Y:S02]  /*0770*/  ULDC UR4, c[0x0][0x580] ;  /* 0x0001600000047ab9 */ /* 0x000fe40000000800 */
[----:B------:R-:W-:-:S07]  /*0780*/  IMAD.U32 R153, RZ, RZ, UR4 ;  /* 0x00000004ff997e24 */ /* 0x000fce000f8e00ff */
.L_x_4:
[----:B------:R-:W-:Y:S02]  /*0790*/  ULDC.64 UR4, c[0x0][0x5a0] ;  /* 0x0001680000047ab9 */ /* 0x000fe40000000a00 */
[----:B------:R-:W-:-:S04]  /*07a0*/  ISETP.NE.U32.AND P0, PT, RZ, UR4, PT ;  /* 0x00000004ff007c0c */ /* 0x000fc8000bf05070 */
[----:B------:R-:W-:-:S13]  /*07b0*/  ISETP.NE.AND.EX P0, PT, RZ, UR5, PT, P0 ;  /* 0x00000005ff007c0c */ /* 0x000fda000bf05300 */
[----:B------:R-:W-:Y:S05]  /*07c0*/  @!P0 BRA `(.L_x_6) ;  /* 0x00000000001c8947 */ /* 0x000fea0003800000 */
[----:B01----:R-:W0:Y:S02]  /*07d0*/  LDC.64 R6, c[0x0][0x5a0] ;  /* 0x00016800ff067b82 */ /* 0x003e240000000a00 */
[----:B0-----:R-:W2:Y:S02]  /*07e0*/  LDG.E.64 R6, desc[UR38][R6.64] ;  /* 0x0000002606067981 */ /* 0x001ea4000c1e1b00 */
[----:B--2---:R-:W-:-:S04]  /*07f0*/  ISETP.NE.U32.AND P0, PT, R6, RZ, PT ;  /* 0x000000ff0600720c */ /* 0x004fc80003f05070 */
[----:B------:R-:W-:-:S13]  /*0800*/  ISETP.NE.AND.EX P0, PT, R7, RZ, PT, P0 ;  /* 0x000000ff0700720c */ /* 0x000fda0003f05300 */
[----:B------:R-:W-:Y:S05]  /*0810*/  @!P0 BRA `(.L_x_6) ;  /* 0x0000000000088947 */ /* 0x000fea0003800000 */
[----:B------:R3:W5:Y:S01]  /*0820*/  LD.E R152, desc[UR38][R6.64] ;  /* 0x0000002606987980 */ /* 0x000762000c101900 */
[----:B------:R-:W-:Y:S05]  /*0830*/  BRA `(.L_x_7) ;  /* 0x0000000000247947 */ /* 0x000fea0003800000 */
.L_x_6:
[----:B------:R-:W-:Y:S02]  /*0840*/  ULDC.64 UR4, c[0x0][0x590] ;  /* 0x0001640000047ab9 */ /* 0x000fe40000000a00 */
[----:B------:R-:W-:-:S04]  /*0850*/  ISETP.NE.U32.AND P0, PT, RZ, UR4, PT ;  /* 0x00000004ff007c0c */ /* 0x000fc8000bf05070 */
[----:B------:R-:W-:-:S13]  /*0860*/  ISETP.NE.AND.EX P0, PT, RZ, UR5, PT, P0 ;  /* 0x00000005ff007c0c */ /* 0x000fda000bf05300 */
[----:B------:R-:W-:Y:S05]  /*0870*/  @!P0 BRA `(.L_x_8) ;  /* 0x00000000000c8947 */ /* 0x000fea0003800000 */
[----:B01----:R-:W0:Y:S02]  /*0880*/  LDC.64 R6, c[0x0][0x590] ;  /* 0x00016400ff067b82 */ /* 0x003e240000000a00 */
[----:B0-----:R2:W5:Y:S01]  /*0890*/  LDG.E R152, desc[UR38][R6.64] ;  /* 0x0000002606987981 */ /* 0x001562000c1e1900 */
[----:B------:R-:W-:Y:S05]  /*08a0*/  BRA `(.L_x_7) ;  /* 0x0000000000087947 */ /* 0x000fea0003800000 */
.L_x_8:
[----:B------:R-:W-:Y:S02]  /*08b0*/  ULDC UR4, c[0x0][0x584] ;  /* 0x0001610000047ab9 */ /* 0x000fe40000000800 */
[----:B------:R-:W-:-:S07]  /*08c0*/  IMAD.U32 R152, RZ, RZ, UR4 ;  /* 0x00000004ff987e24 */ /* 0x000fce000f8e00ff */
.L_x_7:
[----:B------:R-:W4:Y:S01]  /*08d0*/  LDC R2, c[0x0][0x65c] ;  /* 0x00019700ff027b82 */ /* 0x000f220000000800 */
[----:B------:R-:W4:Y:S01]  /*08e0*/  S2R R14, SR_CTAID.Y ;  /* 0x00000000000e7919 */ /* 0x000f220000002600 */
[----:B------:R-:W-:Y:S01]  /*08f0*/  ULDC UR6, c[0x0][0x28c] ;  /* 0x0000a30000067ab9 */ /* 0x000fe20000000800 */
[----:B------:R-:W-:Y:S01]  /*0900*/  ISETP.NE.AND P0, PT, R8, 0x2, PT ;  /* 0x000000020800780c */ /* 0x000fe20003f05270 */
[----:B------:R-:W-:Y:S01]  /*0910*/  UIADD3 UR6, UR6, 0x7f, URZ ;  /* 0x0000007f06067890 */ /* 0x000fe2000fffe03f */
[----:B0123--:R-:W0:Y:S01]  /*0920*/  S2R R6, SR_CTAID.X ;  /* 0x0000000000067919 */ /* 0x00fe220000002500 */
[----:B------:R-:W-:Y:S01]  /*0930*/  IMAD.MOV.U32 R7, RZ, RZ, RZ ;  /* 0x000000ffff077224 */ /* 0x000fe200078e00ff */
[----:B------:R-:W-:Y:S01]  /*0940*/  UMOV UR36, URZ ;  /* 0x0000003f00247c82 */ /* 0x000fe20008000000 */
[----:B------:R-:W-:Y:S01]  /*0950*/  USHF.R.S32.HI UR7, URZ, 0x1f, UR6 ;  /* 0x0000001f3f077899 */ /* 0x000fe20008011406 */
[----:B------:R-:W-:Y:S01]  /*0960*/  UMOV UR40, URZ ;  /* 0x0000003f00287c82 */ /* 0x000fe20008000000 */
[----:B------:R-:W-:-:S02]  /*0970*/  ULDC.64 UR8, c[0x0][0x650] ;  /* 0x0001940000087ab9 */ /* 0x000fc40000000a00 */
[----:B------:R-:W-:-:S04]  /*0980*/  ULEA.HI UR7, UR7, UR6, URZ, 0x7 ;  /* 0x0000000607077291 */ /* 0x000fc8000f8f383f */
[----:B------:R-:W-:Y:S01]  /*0990*/  USHF.R.S32.HI UR37, URZ, 0x7, UR7 ;  /* 0x000000073f257899 */ /* 0x000fe20008011407 */
[----:B----4-:R-:W-:-:S13]  /*09a0*/  ISETP.NE.AND P1, PT, R2, 0x1, PT ;  /* 0x000000010200780c */ /* 0x010fda0003f25270 */
[----:B------:R-:W0:Y:S01]  /*09b0*/  @P1 LDC R19, c[0x0][0x10] ;  /* 0x00000400ff131b82 */ /* 0x000e220000000800 */
[----:B------:R-:W-:Y:S02]  /*09c0*/  @P1 IMAD.MOV.U32 R8, RZ, RZ, R14 ;  /* 0x000000ffff081224 */ /* 0x000fe400078e000e */
[----:B------:R-:W-:Y:S02]  /*09d0*/  @P1 IMAD.MOV.U32 R9, RZ, RZ, RZ ;  /* 0x000000ffff091224 */ /* 0x000fe400078e00ff */
[----:B------:R-:W-:-:S03]  /*09e0*/  @P1 IMAD.MOV.U32 R17, RZ, RZ, RZ ;  /* 0x000000ffff111224 */ /* 0x000fc600078e00ff */
[----:B------:R-:W1:Y:S01]  /*09f0*/  @!P1 LDC R11, c[0x0][0xc] ;  /* 0x00000300ff0b9b82 */ /* 0x000e620000000800 */
[----:B------:R-:W-:Y:S01]  /*0a00*/  ULDC UR4, c[0x0][0xc] ;  /* 0x0000030000047ab9 */ /* 0x000fe20000000800 */
[----:B------:R-:W-:Y:S02]  /*0a10*/  ULDC UR5, c[0x0][0x10] ;  /* 0x0000040000057ab9 */ /* 0x000fe40000000800 */
[----:B------:R-:W-:-:S04]  /*0a20*/  UIMAD.WIDE.U32 UR4, UR4, UR5, URZ ;  /* 0x00000005040472a5 */ /* 0x000fc8000f8e003f */
[----:B------:R-:W2:Y:S01]  /*0a30*/  LDC R2, c[0x0][0x14] ;  /* 0x00000500ff027b82 */ /* 0x000ea20000000800 */
[----:B0-----:R-:W-:-:S04]  /*0a40*/  @P1 IMAD.WIDE.U32 R18, R6, R19, R8 ;  /* 0x0000001306121225 */ /* 0x001fc800078e0008 */
[----:B------:R-:W-:Y:S02]  /*0a50*/  @P1 IMAD.IADD R17, R19, 0x1, R17 ;  /* 0x0000000113111824 */ /* 0x000fe400078e0211 */
[----:B-1----:R-:W-:-:S04]  /*0a60*/  @!P1 IMAD.WIDE.U32 R8, R11, R14, R6 ;  /* 0x0000000e0b089225 */ /* 0x002fc800078e0006 */
[----:B------:R-:W-:Y:S02]  /*0a70*/  @!P1 IMAD.MOV.U32 R18, RZ, RZ, R8 ;  /* 0x000000ffff129224 */ /* 0x000fe400078e0008 */
[----:B------:R-:W-:Y:S02]  /*0a80*/  @!P1 IMAD.MOV.U32 R17, RZ, RZ, R9 ;  /* 0x000000ffff119224 */ /* 0x000fe400078e0009 */
[----:B--2---:R-:W-:-:S04]  /*0a90*/  IMAD.WIDE.U32 R12, R2, UR4, RZ ;  /* 0x00000004020c7c25 */ /* 0x004fc8000f8e00ff */
[----:B------:R-:W-:Y:S01]  /*0aa0*/  IMAD R23, R2, UR5, RZ ;  /* 0x0000000502177c24 */ /* 0x000fe2000f8e02ff */
[----:B------:R0:W-:Y:S03]  /*0ab0*/  STL.64 [R1], R12 ;  /* 0x0000000c01007387 */ /* 0x0001e60000100a00 */
[----:B------:R-:W-:Y:S01]  /*0ac0*/  IMAD.IADD R23, R13, 0x1, R23 ;  /* 0x000000010d177824 */ /* 0x000fe200078e0217 */
[----:B------:R-:W-:Y:S06]  /*0ad0*/  @P0 BRA `(.L_x_9) ;  /* 0x0000000000200947 */ /* 0x000fec0003800000 */
[----:B------:R-:W-:Y:S01]  /*0ae0*/  UISETP.GE.U32.AND UP0, UPT, UR37, 0x3, UPT ;  /* 0x000000032500788c */ /* 0x000fe2000bf06070 */
[----:B------:R-:W-:Y:S01]  /*0af0*/  IADD3 R18, P0, R18, R12, RZ ;  /* 0x0000000c12127210 */ /* 0x000fe20007f1e0ff */
[----:B------:R-:W-:Y:S01]  /*0b00*/  UIMAD.WIDE.U32 UR4, UR37, -0x55555555, URZ ;  /* 0xaaaaaaab250478a5 */ /* 0x000fe2000f8e003f */
[----:B------:R-:W-:-:S03]  /*0b10*/  UMOV UR40, URZ ;  /* 0x0000003f00287c82 */ /* 0x000fc60008000000 */
[----:B------:R-:W-:Y:S01]  /*0b20*/  USHF.R.U32.HI UR4, URZ, 0x1, UR5 ;  /* 0x000000013f047899 */ /* 0x000fe20008011605 */
[----:B------:R-:W-:-:S03]  /*0b30*/  IMAD.X R17, R23, 0x1, R17, P0 ;  /* 0x0000000117117824 */ /* 0x000fc600000e0611 */
[----:B------:R-:W-:Y:S02]  /*0b40*/  UIMAD UR36, UR4, -0x3, UR37 ;  /* 0xfffffffd042478a4 */ /* 0x000fe4000f8e0225 */
[----:B------:R-:W-:-:S12]  /*0b50*/  @UP0 ULOP3.LUT UR40, UR4, 0x1, URZ, 0xc0, !UPT ;  /* 0x0000000104280892 */ /* 0x000fd8000f8ec03f */
.L_x_9:
[----:B------:R-:W-:Y:S01]  /*0b60*/  ISETP.GE.U32.AND P0, PT, R18, UR8, PT ;  /* 0x0000000812007c0c */ /* 0x000fe2000bf06070 */
[----:B------:R-:W-:Y:S01]  /*0b70*/  IMAD.MOV.U32 R19, RZ, RZ, -0x1 ;  /* 0xffffffffff137424 */ /* 0x000fe200078e00ff */
[----:B------:R-:W-:Y:S01]  /*0b80*/  PRMT R8, RZ, 0x7610, R8 ;  /* 0x00007610ff087816 */ /* 0x000fe20000000008 */
[----:B------:R-:W-:Y:S01]  /*0b90*/  IMAD.MOV.U32 R22, RZ, RZ, -0x1 ;  /* 0xffffffffff167424 */ /* 0x000fe200078e00ff */
[----:B------:R-:W-:Y:S01]  /*0ba0*/  ISETP.GE.U32.AND.EX P0, PT, R17, UR9, PT, P0 ;  /* 0x0000000911007c0c */ /* 0x000fe2000bf06100 */
[----:B------:R-:W-:-:S12]  /*0bb0*/  IMAD.MOV.U32 R2, RZ, RZ, -0x1 ;  /* 0xffffffffff027424 */ /* 0x000fd800078e00ff */
[----:B------:R-:W-:Y:S05]  /*0bc0*/  @P0 BRA `(.L_x_10) ;  /* 0x00000004005c0947 */ /* 0x000fea0003800000 */
[----:B------:R-:W1:Y:S01]  /*0bd0*/  LDC.64 R20, c[0x0][0x628] ;  /* 0x00018a00ff147b82 */ /* 0x000e620000000a00 */
[----:B------:R-:W-:Y:S02]  /*0be0*/  IMAD.MOV.U32 R8, RZ, RZ, R18 ;  /* 0x000000ffff087224 */ /* 0x000fe400078e0012 */
[----:B------:R-:W-:-:S05]  /*0bf0*/  IMAD.MOV.U32 R9, RZ, RZ, R17 ;  /* 0x000000ffff097224 */ /* 0x000fca00078e0011 */
[----:B------:R-:W2:Y:S08]  /*0c00*/  LDC R2, c[0x0][0x630] ;  /* 0x00018c00ff027b82 */ /* 0x000eb00000000800 */
[----:B------:R-:W3:Y:S01]  /*0c10*/  LDC.64 R24, c[0x0][0x620] ;  /* 0x00018800ff187b82 */ /* 0x000ee20000000a00 */
[----:B-1----:R-:W-:-:S04]  /*0c20*/  ISETP.NE.U32.AND P0, PT, R20, RZ, PT ;  /* 0x000000ff1400720c */ /* 0x002fc80003f05070 */
[----:B------:R-:W-:-:S13]  /*0c30*/  ISETP.NE.AND.EX P0, PT, R21, RZ, PT, P0 ;  /* 0x000000ff1500720c */ /* 0x000fda0003f05300 */
[----:B--23--:R-:W-:Y:S05]  /*0c40*/  @!P0 BRA `(.L_x_11) ;  /* 0x0000000000288947 */ /* 0x00cfea0003800000 */
[----:B0-----:R-:W0:Y:S02]  /*0c50*/  LDC R13, c[0x0][0x634] ;  /* 0x00018d00ff0d7b82 */ /* 0x001e240000000800 */
[----:B0-----:R-:W-:-:S05]  /*0c60*/  IADD3 R13, P0, R18, R13, RZ ;  /* 0x0000000d120d7210 */ /* 0x001fca0007f1e0ff */
[----:B------:R-:W-:-:S04]  /*0c70*/  IMAD.X R15, RZ, RZ, R17, P0 ;  /* 0x000000ffff0f7224 */ /* 0x000fc800000e0611 */
[----:B------:R-:W-:-:S04]  /*0c80*/  IMAD.WIDE.U32 R8, R15, R20, RZ ;  /* 0x000000140f087225 */ /* 0x000fc800078e00ff */
[----:B------:R-:W-:-:S04]  /*0c90*/  IMAD.WIDE.U32 R10, P0, R13, R21, R8 ;  /* 0x000000150d0a7225 */ /* 0x000fc80007800008 */
[----:B------:R-:W-:-:S04]  /*0ca0*/  IMAD.WIDE.U32 R8, R13, R20, RZ ;  /* 0x000000140d087225 */ /* 0x000fc800078e00ff */
[----:B------:R-:W-:Y:S01]  /*0cb0*/  IMAD.X R13, RZ, RZ, RZ, P0 ;  /* 0x000000ffff0d7224 */ /* 0x000fe200000e06ff */
[----:B------:R-:W-:Y:S01]  /*0cc0*/  IADD3 RZ, P0, R9, R10, RZ ;  /* 0x0000000a09ff7210 */ /* 0x000fe20007f1e0ff */
[----:B------:R-:W-:-:S04]  /*0cd0*/  IMAD.MOV.U32 R12, RZ, RZ, R11 ;  /* 0x000000ffff0c7224 */ /* 0x000fc800078e000b */
[----:B------:R-:W-:-:S08]  /*0ce0*/  IMAD.WIDE.U32.X R8, R15, R21, R12, P0 ;  /* 0x000000150f087225 */ /* 0x000fd000000e040c */
.L_x_11:
[-CC-:B------:R-:W-:Y:S01]  /*0cf0*/  SHF.R.U64 R31, R8, R2.reuse, R9.reuse ;  /* 0x00000002081f7219 */ /* 0x180fe20000001209 */
[----:B0-----:R-:W0:Y:S01]  /*0d00*/  LDC R12, c[0x0][0x618] ;  /* 0x00018600ff0c7b82 */ /* 0x001e220000000800 */
[----:B------:R-:W-:Y:S01]  /*0d10*/  SHF.R.U32.HI R7, RZ, R2, R9 ;  /* 0x00000002ff077219 */ /* 0x000fe20000011609 */
[----:B------:R-:W-:Y:S01]  /*0d20*/  ULDC UR4, c[0x0][0x150] ;  /* 0x0000540000047ab9 */ /* 0x000fe20000000800 */
[----:B------:R-:W-:Y:S01]  /*0d30*/  IADD3 R11, P0, RZ, -R31, RZ ;  /* 0x8000001fff0b7210 */ /* 0x000fe20007f1e0ff */
[----:B------:R-:W-:Y:S01]  /*0d40*/  IMAD.MOV.U32 R19, RZ, RZ, R17 ;  /* 0x000000ffff137224 */ /* 0x000fe200078e0011 */
[----:B------:R-:W-:-:S03]  /*0d50*/  I2FP.F32.U32 R2, R6 ;  /* 0x0000000600027245 */ /* 0x000fc60000201000 */
[----:B------:R-:W1:Y:S01]  /*0d60*/  LDC.64 R26, c[0x0][0x640] ;  /* 0x00019000ff1a7b82 */ /* 0x000e620000000a00 */
[----:B------:R-:W-:Y:S02]  /*0d70*/  IMAD.X R13, RZ, RZ, ~R7, P0 ;  /* 0x000000ffff0d7224 */ /* 0x000fe400000e0e07 */
[----:B------:R-:W-:Y:S01]  /*0d80*/  FMUL R2, R2, UR4 ;  /* 0x0000000402027c20 */ /* 0x000fe20008400000 */
[----:B------:R-:W-:Y:S01]  /*0d90*/  IMAD.WIDE.U32 R8, R11, R24, R18 ;  /* 0x000000180b087225 */ /* 0x000fe200078e0012 */
[----:B------:R-:W-:-:S03]  /*0da0*/  ULDC UR4, c[0x0][0x154] ;  /* 0x0000550000047ab9 */ /* 0x000fc60000000800 */
[----:B------:R-:W-:Y:S01]  /*0db0*/  IMAD R10, R13, R24, RZ ;  /* 0x000000180d0a7224 */ /* 0x000fe200078e02ff */
[----:B------:R-:W2:Y:S01]  /*0dc0*/  LDC R7, c[0x0][0x144] ;  /* 0x00005100ff077b82 */ /* 0x000ea20000000800 */
[----:B------:R-:W3:Y:S02]  /*0dd0*/  F2I.U32.TRUNC.NTZ R2, R2 ;  /* 0x0000000200027305 */ /* 0x000ee4000020f000 */
[----:B------:R-:W-:-:S04]  /*0de0*/  IMAD R11, R11, R25, R10 ;  /* 0x000000190b0b7224 */ /* 0x000fc800078e020a */
[----:B------:R-:W-:Y:S01]  /*0df0*/  IMAD.IADD R9, R9, 0x1, R11 ;  /* 0x0000000109097824 */ /* 0x000fe200078e020b */
[----:B------:R-:W4:Y:S01]  /*0e00*/  LDC R22, c[0x0][0x608] ;  /* 0x00018200ff167b82 */ /* 0x000f220000000800 */
[----:B------:R-:W-:-:S03]  /*0e10*/  IMAD.MOV.U32 R11, RZ, RZ, -0x1 ;  /* 0xffffffffff0b7424 */ /* 0x000fc600078e00ff */
[--C-:B0-----:R-:W-:Y:S02]  /*0e20*/  SHF.R.U64 R20, R8, R12, R9.reuse ;  /* 0x0000000c08147219 */ /* 0x101fe40000001209 */
[----:B------:R-:W-:Y:S02]  /*0e30*/  I2FP.F32.U32 R8, R14 ;  /* 0x0000000e00087245 */ /* 0x000fe40000201000 */
[----:B------:R-:W0:Y:S01]  /*0e40*/  LDC R24, c[0x0][0x658] ;  /* 0x00019600ff187b82 */ /* 0x000e220000000800 */
[----:B-1----:R-:W-:Y:S01]  /*0e50*/  ISETP.NE.U32.AND P0, PT, R26, RZ, PT ;  /* 0x000000ff1a00720c */ /* 0x002fe20003f05070 */
[----:B---3--:R-:W-:Y:S02]  /*0e60*/  IMAD.MOV R10, RZ, RZ, -R2 ;  /* 0x000000ffff0a7224 */ /* 0x008fe400078e0a02 */
[----:B------:R-:W-:Y:S01]  /*0e70*/  FMUL R8, R8, UR4 ;  /* 0x0000000408087c20 */ /* 0x000fe20008400000 */
[----:B------:R-:W-:Y:S02]  /*0e80*/  SHF.R.U32.HI R9, RZ, R12, R9 ;  /* 0x0000000cff097219 */ /* 0x000fe40000011609 */
[----:B------:R-:W-:Y:S01]  /*0e90*/  ISETP.NE.AND.EX P0, PT, R27, RZ, PT, P0 ;  /* 0x000000ff1b00720c */ /* 0x000fe20003f05300 */
[----:B------:R1:W3:Y:S01]  /*0ea0*/  F2I.U32.TRUNC.NTZ R15, R8 ;  /* 0x00000008000f7305 */ /* 0x0002e2000020f000 */
[----:B------:R-:W1:Y:S01]  /*0eb0*/  LDC R19, c[0x0][0x148] ;  /* 0x00005200ff137b82 */ /* 0x000e620000000800 */
[----:B--2---:R-:W-:-:S07]  /*0ec0*/  IMAD R2, R7, R10, R6 ;  /* 0x0000000a07027224 */ /* 0x004fce00078e0206 */
[----:B------:R-:W2:Y:S01]  /*0ed0*/  LDC R25, c[0x0][0x600] ;  /* 0x00018000ff197b82 */ /* 0x000ea20000000800 */
[-CC-:B----4-:R-:W-:Y:S02]  /*0ee0*/  SHF.R.U64 R32, R20, R22.reuse, R9.reuse ;  /* 0x0000001614207219 */ /* 0x190fe40000001209 */
[----:B------:R-:W-:Y:S01]  /*0ef0*/  SHF.R.U32.HI R7, RZ, R22, R9 ;  /* 0x00000016ff077219 */ /* 0x000fe20000011609 */
[----:B------:R-:W-:-:S04]  /*0f00*/  IMAD.MOV.U32 R9, RZ, RZ, 0x1 ;  /* 0x00000001ff097424 */ /* 0x000fc800078e00ff */
[----:B------:R-:W4:Y:S01]  /*0f10*/  LDC R28, c[0x0][0x648] ;  /* 0x00019200ff1c7b82 */ /* 0x000f220000000800 */
[-C--:B0-----:R-:W-:Y:S02]  /*0f20*/  SHF.L.U32 R6, R11, R24.reuse, RZ ;  /* 0x000000180b067219 */ /* 0x081fe400000006ff */
[--C-:B------:R-:W-:Y:S02]  /*0f30*/  SHF.R.U64 R22, R32, R24, R7.reuse ;  /* 0x0000001820167219 */ /* 0x100fe40000001207 */
[----:B------:R-:W-:Y:S02]  /*0f40*/  LOP3.LUT R13, RZ, R6, RZ, 0x33, !PT ;  /* 0x00000006ff0d7212 */ /* 0x000fe400078e33ff */
[-C--:B------:R-:W-:Y:S01]  /*0f50*/  SHF.R.U32.HI R7, RZ, R24.reuse, R7 ;  /* 0x00000018ff077219 */ /* 0x080fe20000011607 */
[----:B------:R-:W0:Y:S01]  /*0f60*/  LDC R29, c[0x0][0x638] ;  /* 0x00018e00ff1d7b82 */ /* 0x000e220000000800 */
[----:B------:R-:W-:Y:S01]  /*0f70*/  SHF.L.U32 R12, R9, R24, RZ ;  /* 0x00000018090c7219 */ /* 0x000fe200000006ff */
[----:B------:R-:W-:-:S06]  /*0f80*/  IMAD.MOV.U32 R6, RZ, RZ, R22 ;  /* 0x000000ffff067224 */ /* 0x000fcc00078e0016 */
[----:B------:R-:W0:Y:S01]  /*0f90*/  LDC R30, c[0x0][0x610] ;  /* 0x00018400ff1e7b82 */ /* 0x000e220000000800 */
[----:B-1-3--:R-:W-:Y:S05]  /*0fa0*/  @!P0 BRA `(.L_x_12) ;  /* 0x0000000000288947 */ /* 0x00afea0003800000 */
[----:B------:R-:W1:Y:S02]  /*0fb0*/  LDC R11, c[0x0][0x64c] ;  /* 0x00019300ff0b7b82 */ /* 0x000e640000000800 */
[----:B-1----:R-:W-:-:S05]  /*0fc0*/  IADD3 R11, P0, R22, R11, RZ ;  /* 0x0000000b160b7210 */ /* 0x002fca0007f1e0ff */
        /* <DEDUP_REMOVED lines=8> */
.L_x_12:
[----:B----4-:R-:W-:Y:S01]  /*1050*/  SHF.R.U64 R6, R6, R28, R7 ;  /* 0x0000001c06067219 */ /* 0x010fe20000001207 */
[----:B--2---:R-:W-:Y:S01]  /*1060*/  VIADD R7, R25, 0xffffffff ;  /* 0xffffffff19077836 */ /* 0x004fe20000000000 */
[----:B------:R-:W-:Y:S01]  /*1070*/  LOP3.LUT R13, R32, R13, RZ, 0xc0, !PT ;  /* 0x0000000d200d7212 */ /* 0x000fe200078ec0ff */
[----:B------:R-:W-:Y:S02]  /*1080*/  IMAD.MOV R15, RZ, RZ, -R15 ;  /* 0x000000ffff0f7224 */ /* 0x000fe400078e0a0f */
[----:B------:R-:W-:Y:S01]  /*1090*/  IMAD.MOV R8, RZ, RZ, -R6 ;  /* 0x000000ffff087224 */ /* 0x000fe200078e0a06 */
[----:B------:R-:W-:Y:S01]  /*10a0*/  LOP3.LUT R7, R20, R7, RZ, 0xc0, !PT ;  /* 0x0000000714077212 */ /* 0x000fe200078ec0ff */
[----:B------:R-:W-:Y:S02]  /*10b0*/  IMAD R13, R12, R6, R13 ;  /* 0x000000060c0d7224 */ /* 0x000fe400078e020d */
[----:B------:R-:W-:Y:S02]  /*10c0*/  @P1 IMAD R2, R19, R15, R14 ;  /* 0x0000000f13021224 */ /* 0x000fe400078e020e */
[----:B0-----:R-:W-:-:S02]  /*10d0*/  IMAD R6, R8, R29, R22 ;  /* 0x0000001d08067224 */ /* 0x001fc400078e0216 */
[----:B------:R-:W-:Y:S02]  /*10e0*/  IMAD R2, R13, R30, R2 ;  /* 0x0000001e0d027224 */ /* 0x000fe400078e0202 */
[----:B------:R-:W-:Y:S02]  /*10f0*/  IMAD R19, R6, R25, R7 ;  /* 0x0000001906137224 */ /* 0x000fe400078e0207 */
[----:B------:R-:W-:-:S03]  /*1100*/  IMAD.MOV.U32 R8, RZ, RZ, 0x1 ;  /* 0x00000001ff087424 */ /* 0x000fc600078e00ff */
[----:B------:R-:W-:Y:S02]  /*1110*/  SEL R22, R19, R2, !P1 ;  /* 0x0000000213167207 */ /* 0x000fe40004800000 */
[----:B------:R-:W-:Y:S01]  /*1120*/  SEL R19, R2, R19, !P1 ;  /* 0x0000001302137207 */ /* 0x000fe20004800000 */
[----:B------:R-:W-:-:S07]  /*1130*/  IMAD.MOV.U32 R2, RZ, RZ, R31 ;  /* 0x000000ffff027224 */ /* 0x000fce00078e001f */
.L_x_10:
[----:B------:R-:W-:Y:S05]  /*1140*/  @!P2 BRA `(.L_x_13) ;  /* 0x0000009c0074a947 */ /* 0x000fea0003800000 */
[----:B------:R-:W-:-:S13]  /*1150*/  ISETP.GT.U32.AND P0, PT, R33, 0x1, PT ;  /* 0x000000012100780c */ /* 0x000fda0003f04070 */
[----:B------:R-:W-:Y:S05]  /*1160*/  @P0 EXIT ;  /* 0x000000000000094d */ /* 0x000fea0003800000 */
.L_x_14:
[----:B------:R-:W-:-:S08]  /*1170*/  NOP ;  /* 0x0000000000007918 */ /* 0x000fd00000000000 */
[----:B------:R-:W1:Y:S02]  /*1180*/  USETMAXREG.TRY_ALLOC.CTAPOOL UP0, 0xe8 ;  /* 0x000000e8000079c8 */ /* 0x000e640008000600 */
[----:B-1----:R-:W-:-:S13]  /*1190*/  PLOP3.LUT P0, PT, PT, PT, UP0, 0x80, 0x0 ;  /* 0x000000000000781c */ /* 0x002fda0003f0f008 */
[----:B------:R-:W-:Y:S05]  /*11a0*/  @!P0 BRA `(.L_x_14) ;  /* 0xfffffffc00f08947 */ /* 0x000fea000383ffff */
[----:B------:R-:W-:-:S13]  /*11b0*/  LOP3.LUT P0, RZ, R8, 0xff, RZ, 0xc0, !PT ;  /* 0x000000ff08ff7812 */ /* 0x000fda000780c0ff */
[----:B------:R-:W-:Y:S05]  /*11c0*/  @!P0 EXIT ;  /* 0x000000000000894d */ /* 0x000fea0003800000 */
[----:B------:R-:W1:Y:S01]  /*11d0*/  S2UR UR4, SR_CgaCtaId ;  /* 0x00000000000479c3 */ /* 0x000e620000008800 */
[----:B------:R-:W-:Y:S01]  /*11e0*/  VIADD R6, R5, 0xffffffff ;  /* 0xffffffff05067836 */ /* 0x000fe20000000000 */
[----:B------:R-:W-:Y:S01]  /*11f0*/  SHF.R.S32.HI R0, RZ, 0x1f, R3 ;  /* 0x0000001fff007819 */ /* 0x000fe20000011403 */
[----:B------:R-:W-:Y:S01]  /*1200*/  UMOV UR42, 0x400 ;  /* 0x00000400002a7882 */ /* 0x000fe20000000000 */
[----:B------:R-:W-:Y:S01]  /*1210*/  UISETP.LT.AND UP0, UPT, UR37, 0x1, UPT ;  /* 0x000000012500788c */ /* 0x000fe2000bf01270 */
[----:B------:R-:W-:Y:S01]  /*1220*/  LOP3.LUT R172, R16, 0x1, RZ, 0xfc, !PT ;  /* 0x0000000110ac7812 */ /* 0x000fe200078efcff */
[----:B------:R-:W-:Y:S01]  /*1230*/  USHF.L.U32 UR41, UR37, 0x1, URZ ;  /* 0x0000000125297899 */ /* 0x000fe2000800063f */
[----:B------:R-:W-:Y:S01]  /*1240*/  R2UR UR43, R6 ;  /* 0x00000000062b72ca */ /* 0x000fe200000e0000 */
[----:B------:R-:W-:Y:S01]  /*1250*/  USEL UR45, UR37, 0x1, UP0 ;  /* 0x00000001252d7887 */ /* 0x000fe20008000000 */
[CC--:B------:R-:W-:Y:S02]  /*1260*/  LEA.HI R4, R0.reuse, R3.reuse, RZ, 0x2 ;  /* 0x0000000300047211 */ /* 0x0c0fe400078f10ff */
[----:B------:R-:W-:Y:S01]  /*1270*/  LEA.HI R0, R0, R3, RZ, 0x5 ;  /* 0x0000000300007211 */ /* 0x000fe200078f28ff */
[----:B------:R-:W-:Y:S01]  /*1280*/  UIADD3 UR45, -UR45, UR37, URZ ;  /* 0x000000252d2d7290 */ /* 0x000fe2000fffe13f */
[----:B------:R-:W-:-:S02]  /*1290*/  SHF.R.S32.HI R154, RZ, 0x2, R4 ;  /* 0x00000002ff9a7819 */ /* 0x000fc40000011404 */
[----:B------:R-:W-:Y:S02]  /*12a0*/  SHF.R.S32.HI R5, RZ, 0x1f, R4 ;  /* 0x0000001fff057819 */ /* 0x000fe40000011404 */
[----:B------:R-:W-:Y:S02]  /*12b0*/  LOP3.LUT R156, R4, 0xfffffffc, RZ, 0xc0, !PT ;  /* 0xfffffffc049c7812 */ /* 0x000fe400078ec0ff */
[----:B------:R-:W-:Y:S01]  /*12c0*/  LEA.HI R5, R5, R154, RZ, 0x3 ;  /* 0x0000009a05057211 */ /* 0x000fe200078f18ff */
[----:B------:R-:W-:Y:S01]  /*12d0*/  USHF.L.U32 UR43, UR43, 0x3, URZ ;  /* 0x000000032b2b7899 */ /* 0x000fe2000800063f */
[----:B------:R-:W-:Y:S01]  /*12e0*/  ISETP.NE.AND P0, PT, R6, RZ, PT ;  /* 0x000000ff0600720c */ /* 0x000fe20003f05270 */
[----:B------:R-:W-:Y:S01]  /*12f0*/  IMAD.IADD R156, R3, 0x1, -R156 ;  /* 0x00000001039c7824 */ /* 0x000fe200078e0a9c */
[----:B------:R-:W-:Y:S01]  /*1300*/  LOP3.LUT R5, R5, 0xfffffff8, RZ, 0xc0, !PT ;  /* 0xfffffff805057812 */ /* 0x000fe200078ec0ff */
[----:B-1----:R-:W-:Y:S01]  /*1310*/  ULEA UR42, UR4, UR42, 0x18 ;  /* 0x0000002a042a7291 */ /* 0x002fe2000f8ec03f */
[----:B------:R-:W-:Y:S01]  /*1320*/  SEL R173, RZ, 0x1, P0 ;  /* 0x00000001ffad7807 */ /* 0x000fe20000000000 */
[----:B------:R-:W-:Y:S01]  /*1330*/  IMAD.U32 R158, RZ, RZ, UR43 ;  /* 0x0000002bff9e7e24 */ /* 0x000fe2000f8e00ff */
[----:B------:R-:W-:Y:S01]  /*1340*/  ULDC UR4, c[0x0][0x284] ;  /* 0x0000a10000047ab9 */ /* 0x000fe20000000800 */
[----:B------:R-:W-:Y:S01]  /*1350*/  IMAD.IADD R154, R154, 0x1, -R5 ;  /* 0x000000019a9a7824 */ /* 0x000fe200078e0a05 */
[----:B------:R-:W-:Y:S01]  /*1360*/  UIADD3 UR44, UR42, 0x40, URZ ;  /* 0x000000402a2c7890 */ /* 0x000fe2000fffe03f */
[----:B------:R-:W-:-:S02]  /*1370*/  SHF.R.S32.HI R5, RZ, 0x5, R0 ;  /* 0x00000005ff057819 */ /* 0x000fc40000011400 */
[C---:B------:R-:W-:Y:S02]  /*1380*/  LOP3.LUT R160, R158.reuse, 0x8, RZ, 0xc0, !PT ;  /* 0x000000089ea07812 */ /* 0x040fe400078ec0ff */
[--C-:B------:R-:W-:Y:S01]  /*1390*/  SHF.R.S32.HI R155, RZ, 0x1f, R154.reuse ;  /* 0x0000001fff9b7819 */ /* 0x100fe2000001149a */
[C-C-:B------:R-:W-:Y:S01]  /*13a0*/  IMAD R161, R5.reuse, -0x10, -R154.reuse ;  /* 0xfffffff005a17824 */ /* 0x140fe200078e0a9a */
[----:B------:R-:W-:Y:S01]  /*13b0*/  LOP3.LUT R158, R158, 0x8, RZ, 0xc, !PT ;  /* 0x000000089e9e7812 */ /* 0x000fe200078e0cff */
[----:B------:R-:W-:Y:S01]  /*13c0*/  IMAD.U32 R157, RZ, RZ, UR44 ;  /* 0x0000002cff9d7e24 */ /* 0x000fe2000f8e00ff */
[----:B------:R-:W-:Y:S01]  /*13d0*/  LOP3.LUT R160, R160, 0x18, RZ, 0x3c, !PT ;  /* 0x00000018a0a07812 */ /* 0x000fe200078e3cff */
[----:B------:R-:W-:-:S04]  /*13e0*/  IMAD.WIDE R154, R5, 0x10, R154 ;  /* 0x00000010059a7825 */ /* 0x000fc800078e029a */
[----:B------:R-:W-:Y:S02]  /*13f0*/  VIADD R159, R157, UR43 ;  /* 0x0000002b9d9f7c36 */ /* 0x000fe40008000000 */
[----:B------:R-:W-:-:S07]  /*1400*/  VIADD R161, R161, UR4 ;  /* 0x00000004a1a17c36 */ /* 0x000fce0008000000 */
.L_x_290:
[----:B------:R-:W-:Y:S01]  /*1410*/  SHF.L.U32 R0, R173, 0x1f, RZ ;  /* 0x0000001fad007819 */ /* 0x000fe200000006ff */
[----:B------:R-:W-:Y:S02]  /*1420*/  ULDC UR4, c[0x0][0x28c] ;  /* 0x0000a30000047ab9 */ /* 0x000fe40000000800 */
[----:B------:R-:W-:Y:S01]  /*1430*/  ISETP.LT.AND P1, PT, RZ, UR4, PT ;  /* 0x00000004ff007c0c */ /* 0x000fe2000bf21270 */
[----:B------:R-:W1:Y:S02]  /*1440*/  SYNCS.PHASECHK.TRANS64.TRYWAIT P0, [R157+UR43], R0 ;  /* 0x000000009d0075a7 */ /* 0x000e64000800016b */
[----:B01-34-:R-:W-:Y:S10]  /*1450*/  @!P0 BRA `(.L_x_15) ;  /* 0x000000ac000c8947 */ /* 0x01bff40003800000 */
.L_x_311:
[----:B------:R-:W-:Y:S05]  /*1460*/  @P1 BRA `(.L_x_16) ;  /* 0x0000000000401947 */ /* 0x000fea0003800000 */
[----:B-1----:R-:W-:Y:S01]  /*1470*/  MOV R0, 0x0 ;  /* 0x0000000000007802 */ /* 0x002fe20000000f00 */
[----:B------:R-:W-:Y:S01]  /*1480*/  ULDC.64 UR4, c[0x4][0x68] ;  /* 0x01001a0000047ab9 */ /* 0x000fe20000000a00 */
[----:B------:R-:W-:Y:S01]  /*1490*/  ULDC.64 UR6, c[0x4][0x8] ;  /* 0x0100020000067ab9 */ /* 0x000fe20000000a00 */
[----:B------:R-:W-:Y:S01]  /*14a0*/  IMAD.U32 R4, RZ, RZ, UR4 ;  /* 0x00000004ff047e24 */ /* 0x000fe2000f8e00ff */
[----:B------:R1:W2:Y:S01]  /*14b0*/  LDC.64 R14, c[0x4][R0] ;  /* 0x01000000000e7b82 */ /* 0x0002a20000000a00 */
[----:B------:R-:W-:Y:S01]  /*14c0*/  IMAD.U32 R5, RZ, RZ, UR5 ;  /* 0x00000005ff057e24 */ /* 0x000fe2000f8e00ff */
[----:B------:R-:W-:Y:S01]  /*14d0*/  ULDC.64 UR4, c[0x4][0x70] ;  /* 0x01001c0000047ab9 */ /* 0x000fe20000000a00 */
[----:B------:R-:W-:Y:S02]  /*14e0*/  IMAD.U32 R10, RZ, RZ, UR6 ;  /* 0x00000006ff0a7e24 */ /* 0x000fe4000f8e00ff */
[----:B------:R-:W-:Y:S02]  /*14f0*/  IMAD.U32 R6, RZ, RZ, UR4 ;  /* 0x00000004ff067e24 */ /* 0x000fe4000f8e00ff */
[----:B------:R-:W-:-:S02]  /*1500*/  IMAD.U32 R7, RZ, RZ, UR5 ;  /* 0x00000005ff077e24 */ /* 0x000fc4000f8e00ff */
[----:B------:R-:W-:Y:S02]  /*1510*/  IMAD.U32 R11, RZ, RZ, UR7 ;  /* 0x00000007ff0b7e24 */ /* 0x000fe4000f8e00ff */
[----:B------:R-:W-:Y:S02]  /*1520*/  IMAD.MOV.U32 R8, RZ, RZ, 0x1e1 ;  /* 0x000001e1ff087424 */ /* 0x000fe400078e00ff */
[----:B0-----:R-:W-:Y:S02]  /*1530*/  IMAD.MOV.U32 R12, RZ, RZ, 0x1 ;  /* 0x00000001ff0c7424 */ /* 0x001fe400078e00ff */
[----:B-1----:R-:W-:-:S07]  /*1540*/  IMAD.MOV.U32 R13, RZ, RZ, RZ ;  /* 0x000000ffff0d7224 */ /* 0x002fce00078e00ff */
[----:B------:R-:W-:-:S07]  /*1550*/  LEPC R20, `(.L_x_16) ;  /* 0x000000001014794e */ /* 0x000fce0000000000 */
[----:B--2--5:R-:W-:Y:S05]  /*1560*/  CALL.ABS.NOINC R14 ;  /* 0x000000000e007343 */ /* 0x024fea0003c00000 */
.L_x_16:
[----:B------:R-:W-:-:S13]  /*1570*/  ISETP.NE.AND P0, PT, R172, 0x3, PT ;  /* 0x00000003ac00780c */ /* 0x000fda0003f05270 */
[----:B------:R-:W-:Y:S05]  /*1580*/  @!P0 BRA `(.L_x_17) ;  /* 0x0000000000048947 */ /* 0x000fea0003800000 */
[----:B------:R-:W-:Y:S01]  /*1590*/  BPT.TRAP 0x1 ;  /* 0x000000040000795c */ /* 0x000fe20000300000 */
.L_x_17:
[----:B------:R-:W-:Y:S02]  /*15a0*/  IMAD.U32 R3, RZ, RZ, UR36 ;  /* 0x00000024ff037e24 */ /* 0x000fe4000f8e00ff */
[----:B-1----:R-:W-:-:S03]  /*15b0*/  IMAD.U32 R0, RZ, RZ, UR40 ;  /* 0x00000028ff007e24 */ /* 0x002fc6000f8e00ff */
[----:B------:R-:W-:Y:S02]  /*15c0*/  LEA R3, R3, UR42, 0x3 ;  /* 0x0000002a03037c11 */ /* 0x000fe4000f8e18ff */
[----:B------:R-:W-:-:S04]  /*15d0*/  SHF.L.U32 R0, R0, 0x1f, RZ ;  /* 0x0000001f00007819 */ /* 0x000fc800000006ff */
[----:B------:R1:W2:Y:S01]  /*15e0*/  SYNCS.PHASECHK.TRANS64.TRYWAIT P1, [R3+URZ], R0 ;  /* 0x00000000030075a7 */ /* 0x0002a2000802017f */
[----:B------:R-:W-:Y:S05]  /*15f0*/  @!P0 BRA `(.L_x_18) ;  /* 0x0000000000048947 */ /* 0x000fea0003800000 */
[----:B------:R-:W-:Y:S01]  /*1600*/  BPT.TRAP 0x1 ;  /* 0x000000040000795c */ /* 0x000fe20000300000 */
.L_x_18:
[----:B------:R-:W-:-:S05]  /*1610*/  IMAD.U32 R4, RZ, RZ, UR45 ;  /* 0x0000002dff047e24 */ /* 0x000fca000f8e00ff */
[----:B------:R-:W-:Y:S01]  /*1620*/  ISETP.GE.AND P2, PT, R4, 0x1, PT ;  /* 0x000000010400780c */ /* 0x000fe20003f46270 */
[----:B--2---:R-:W-:-:S12]  /*1630*/  @P1 BRA `(.L_x_19) ;  /* 0x0000000000081947 */ /* 0x004fd80003800000 */
[----:B------:R-:W2:Y:S02]  /*1640*/  SYNCS.PHASECHK.TRANS64.TRYWAIT P1, [R3+URZ], R0 ;  /* 0x00000000030075a7 */ /* 0x000ea4000802017f */
[----:B--2---:R-:W-:Y:S05]  /*1650*/  @!P1 BRA `(.L_x_20) ;  /* 0x000000a800a09947 */ /* 0x004fea0003800000 */
.L_x_19:
[----:B------:R-:W-:Y:S05]  /*1660*/  WARPSYNC.ALL ;  /* 0x0000000000007948 */ /* 0x000fea0003800000 */
[----:B------:R-:W-:Y:S01]  /*1670*/  UIADD3 UR4, UR42, 0x100, URZ ;  /* 0x000001002a047890 */ /* 0x000fe2000fffe03f */
[----:B------:R-:W-:Y:S01]  /*1680*/  WARPGROUP.ARRIVE ;  /* 0x00000000000079c5 */ /* 0x000fe20000000000 */
[----:B------:R-:W-:Y:S02]  /*1690*/  UIADD3 UR5, UR42, 0x18100, URZ ;  /* 0x000181002a057890 */ /* 0x000fe4000fffe03f */
[----:B------:R-:W-:Y:S02]  /*16a0*/  USHF.R.U32.HI UR4, URZ, 0x4, UR4 ;  /* 0x000000043f047899 */ /* 0x000fe40008011604 */
[----:B------:R-:W-:-:S02]  /*16b0*/  USHF.R.U32.HI UR5, URZ, 0x4, UR5 ;  /* 0x000000043f057899 */ /* 0x000fc40008011605 */
[----:B------:R-:W-:Y:S02]  /*16c0*/  ULOP3.LUT UR4, UR4, 0x3fff, URZ, 0xc0, !UPT ;  /* 0x00003fff04047892 */ /* 0x000fe4000f8ec03f */
[----:B------:R-:W-:Y:S02]  /*16d0*/  ULOP3.LUT UR5, UR5, 0x3fff, URZ, 0xc0, !UPT ;  /* 0x00003fff05057892 */ /* 0x000fe4000f8ec03f */
[----:B------:R-:W-:Y:S02]  /*16e0*/  ULOP3.LUT UR4, UR4, 0x10000, URZ, 0xfc, !UPT ;  /* 0x0001000004047892 */ /* 0x000fe4000f8efc3f */
[----:B------:R-:W-:Y:S02]  /*16f0*/  ULOP3.LUT UR5, UR5, 0x10000, URZ, 0xfc, !UPT ;  /* 0x0001000005057892 */ /* 0x000fe4000f8efc3f */
[----:B------:R-:W-:Y:S02]  /*1700*/  ULEA UR8, UR36, UR4, 0xb ;  /* 0x0000000424087291 */ /* 0x000fe4000f8e583f */
[----:B------:R-:W-:Y:S01]  /*1710*/  ULEA UR6, UR36, UR5, 0xd ;  /* 0x0000000524067291 */ /* 0x000fe2000f8e683f */
[----:B------:R-:W-:Y:S01]  /*1720*/  UMOV UR9, 0x40000040 ;  /* 0x4000004000097882 */ /* 0x000fe20000000000 */
[----:B------:R-:W-:Y:S01]  /*1730*/  UMOV UR11, 0x40000040 ;  /* 0x40000040000b7882 */ /* 0x000fe20000000000 */
[----:B------:R-:W-:-:S02]  /*1740*/  UIADD3 UR12, UR8, 0x2, URZ ;  /* 0x00000002080c7890 */ /* 0x000fc4000fffe03f */
[----:B------:R-:W-:Y:S02]  /*1750*/  UIADD3 UR14, UR6, 0x2, URZ ;  /* 0x00000002060e7890 */ /* 0x000fe4000fffe03f */
[----:B------:R-:W-:Y:S01]  /*1760*/  UMOV UR10, UR6 ;  /* 0x00000006000a7c82 */ /* 0x000fe20008000000 */
[----:B------:R-:W-:Y:S01]  /*1770*/  UMOV UR13, 0x40000040 ;  /* 0x40000040000d7882 */ /* 0x000fe20000000000 */
[----:B------:R-:W-:Y:S01]  /*1780*/  HGMMA.64x256x8.F32.TF32 R24, gdesc[UR8], RZ, !UPT, gsb0 ;  /* 0x07e00000081879f0 */ /* 0x000fe2000c0028ff */
[----:B------:R-:W-:Y:S01]  /*1790*/  UMOV UR15, 0x40000040 ;  /* 0x40000040000f7882 */ /* 0x000fe20000000000 */
[----:B------:R-:W-:Y:S01]  /*17a0*/  UIADD3 UR10, UR6, 0x1806, URZ ;  /* 0x00001806060a7890 */ /* 0x000fe2000fffe03f */
[----:B------:R-:W-:Y:S01]  /*17b0*/  UMOV UR9, 0x40000040 ;  /* 0x4000004000097882 */ /* 0x000fe20000000000 */
[----:B------:R-:W-:Y:S01]  /*17c0*/  UMOV UR11, 0x40000040 ;  /* 0x40000040000b7882 */ /* 0x000fe20000000000 */
[----:B------:R-:W-:Y:S02]  /*17d0*/  WARPGROUP.DEPBAR.LE gsb0, 0x0 ;  /* 0x00008000000079c5 */ /* 0x000fe40000010000 */
[----:B------:R-:W-:-:S15]  /*17e0*/  WARPGROUP.ARRIVE ;  /* 0x00000000000079c5 */ /* 0x000fde0000000000 */
[----:B------:R-:W-:-:S06]  /*17f0*/  NOP ;  /* 0x0000000000007918 */ /* 0x000fcc0000000000 */
[----:B------:R-:W-:Y:S01]  /*1800*/  HGMMA.64x256x8.F32.TF32 R24, gdesc[UR12], R24, gsb0 ;  /* 0x07e000000c1879f0 */ /* 0x000fe20008002818 */
[----:B------:R-:W-:Y:S02]  /*1810*/  UIADD3 UR12, UR8, 0x4, URZ ;  /* 0x00000004080c7890 */ /* 0x000fe4000fffe03f */
[----:B------:R-:W-:Y:S01]  /*1820*/  UIADD3 UR14, UR6, 0x4, URZ ;  /* 0x00000004060e7890 */ /* 0x000fe2000fffe03f */
[----:B------:R-:W-:Y:S01]  /*1830*/  UMOV UR13, 0x40000040 ;  /* 0x40000040000d7882 */ /* 0x000fe20000000000 */
[----:B------:R-:W-:Y:S01]  /*1840*/  UMOV UR15, 0x40000040 ;  /* 0x40000040000f7882 */ /* 0x000fe20000000000 */
[----:B------:R-:W-:Y:S02]  /*1850*/  WARPGROUP.DEPBAR.LE gsb0, 0x0 ;  /* 0x00008000000079c5 */ /* 0x000fe40000010000 */
[----:B------:R-:W-:-:S15]  /*1860*/  WARPGROUP.ARRIVE ;  /* 0x00000000000079c5 */ /* 0x000fde0000000000 */
[----:B------:R-:W-:-:S05]  /*1870*/  NOP ;  /* 0x0000000000007918 */ /* 0x000fca0000000000 */
        /* <DEDUP_REMOVED lines=93> */
[----:B------:R-:W-:Y:S01]  /*1e50*/  UIADD3 UR8, UR8, 0x606, URZ ;  /* 0x0000060608087890 */ /* 0x000fe2000fffe03f */
[----:B------:R-:W-:Y:S02]  /*1e60*/  WARPGROUP.DEPBAR.LE gsb0, 0x0 ;  /* 0x00008000000079c5 */ /* 0x000fe40000010000 */
[----:B------:R-:W-:-:S15]  /*1e70*/  WARPGROUP.ARRIVE ;  /* 0x00000000000079c5 */ /* 0x000fde0000000000 */
[----:B------:R-:W-:-:S04]  /*1e80*/  NOP ;  /* 0x0000000000007918 */ /* 0x000fc80000000000 */
[----:B------:R-:W-:Y:S03]  /*1e90*/  HGMMA.64x256x8.F32.TF32 R24, gdesc[UR12], R24, gsb0 ;  /* 0x07e000000c1879f0 */ /* 0x000fe60008002818 */
[----:B------:R-:W-:Y:S02]  /*1ea0*/  WARPGROUP.DEPBAR.LE gsb0, 0x0 ;  /* 0x00008000000079c5 */ /* 0x000fe40000010000 */
[----:B------:R-:W-:-:S15]  /*1eb0*/  WARPGROUP.ARRIVE ;  /* 0x00000000000079c5 */ /* 0x000fde0000000000 */
[----:B------:R-:W-:-:S08]  /*1ec0*/  NOP ;  /* 0x0000000000007918 */ /* 0x000fd00000000000 */
[----:B------:R-:W-:Y:S03]  /*1ed0*/  HGMMA.64x256x8.F32.TF32 R24, gdesc[UR8], R24, gsb0 ;  /* 0x07e00000081879f0 */ /* 0x000fe60008002818 */
[----:B------:R-:W-:Y:S02]  /*1ee0*/  WARPGROUP.DEPBAR.LE gsb0, 0x0 ;  /* 0x00008000000079c5 */ /* 0x000fe40000010000 */
[----:B------:R-:W-:Y:S05]  /*1ef0*/  @!P2 BRA `(.L_x_21) ;  /* 0x00000008009ca947 */ /* 0x000fea0003800000 */
[----:B------:R-:W-:Y:S01]  /*1f00*/  UIADD3 UR9, UR36, 0x1, URZ ;  /* 0x0000000124097890 */ /* 0x000fe2000fffe03f */
[----:B-12---:R-:W-:Y:S01]  /*1f10*/  IMAD.U32 R0, RZ, RZ, UR45 ;  /* 0x0000002dff007e24 */ /* 0x006fe2000f8e00ff */
[----:B------:R-:W-:Y:S02]  /*1f20*/  UMOV UR7, UR36 ;  /* 0x0000002400077c82 */ /* 0x000fe40008000000 */
[----:B------:R-:W-:-:S04]  /*1f30*/  UISETP.NE.AND UP0, UPT, UR9, 0x3, UPT ;  /* 0x000000030900788c */ /* 0x000fc8000bf05270 */
[----:B------:R-:W-:Y:S02]  /*1f40*/  USEL UR6, URZ, 0x1, UP0 ;  /* 0x000000013f067887 */ /* 0x000fe40008000000 */
[----:B------:R-:W-:Y:S02]  /*1f50*/  USEL UR9, UR9, URZ, UP0 ;  /* 0x0000003f09097287 */ /* 0x000fe40008000000 */
[----:B------:R-:W-:-:S06]  /*1f60*/  ULOP3.LUT UR6, UR40, UR6, URZ, 0x3c, !UPT ;  /* 0x0000000628067292 */ /* 0x000fcc000f8e3c3f */
[----:B------:R-:W-:-:S07]  /*1f70*/  IMAD.U32 R5, RZ, RZ, UR6 ;  /* 0x00000006ff057e24 */ /* 0x000fce000f8e00ff */
.L_x_28:
[----:B-12---:R-:W-:Y:S05]  /*1f80*/  @!P0 BRA `(.L_x_22) ;  /* 0x0000000000048947 */ /* 0x006fea0003800000 */
[----:B------:R-:W-:Y:S01]  /*1f90*/  BPT.TRAP 0x1 ;  /* 0x000000040000795c */ /* 0x000fe20000300000 */
.L_x_22:
[----:B------:R-:W-:Y:S01]  /*1fa0*/  ULEA UR6, UR9, UR42, 0x3 ;  /* 0x0000002a09067291 */ /* 0x000fe2000f8e183f */
[----:B------:R-:W-:-:S08]  /*1fb0*/  SHF.L.U32 R3, R5, 0x1f, RZ ;  /* 0x0000001f05037819 */ /* 0x000fd000000006ff */
[----:B------:R1:W2:Y:S01]  /*1fc0*/  SYNCS.PHASECHK.TRANS64.TRYWAIT P1, [UR6], R3 ;  /* 0x00000003ff0075a7 */ /* 0x0002a20008020146 */
[----:B------:R-:W-:Y:S05]  /*1fd0*/  @!P0 BRA `(.L_x_23) ;  /* 0x0000000000048947 */ /* 0x000fea0003800000 */
[----:B------:R-:W-:Y:S01]  /*1fe0*/  BPT.TRAP 0x1 ;  /* 0x000000040000795c */ /* 0x000fe20000300000 */
.L_x_23:
[----:B--2---:R-:W-:Y:S05]  /*1ff0*/  @P1 BRA `(.L_x_24) ;  /* 0x0000000000081947 */ /* 0x004fea0003800000 */
[----:B------:R-:W2:Y:S02]  /*2000*/  SYNCS.PHASECHK.TRANS64.TRYWAIT P1, [UR6], R3 ;  /* 0x00000003ff0075a7 */ /* 0x000ea40008020146 */
[----:B--2---:R-:W-:Y:S05]  /*2010*/  @!P1 BRA `(.L_x_25) ;  /* 0x000000a000449947 */ /* 0x004fea0003800000 */
.L_x_24:
[----:B------:R-:W-:Y:S01]  /*2020*/  ULEA UR8, UR9, UR5, 0xd ;  /* 0x0000000509087291 */ /* 0x000fe2000f8e683f */
[----:B------:R-:W-:Y:S01]  /*2030*/  WARPGROUP.ARRIVE ;  /* 0x00000000000079c5 */ /* 0x000fe20000000000 */
[----:B------:R-:W-:Y:S01]  /*2040*/  ULEA UR6, UR9, UR4, 0xb ;  /* 0x0000000409067291 */ /* 0x000fe2000f8e583f */
[----:B------:R-:W-:Y:S01]  /*2050*/  UMOV UR15, 0x40000040 ;  /* 0x40000040000f7882 */ /* 0x000fe20000000000 */
[----:B------:R-:W-:-:S03]  /*2060*/  UMOV UR13, 0x40000040 ;  /* 0x40000040000d7882 */ /* 0x000fc60000000000 */
[----:B------:R-:W-:Y:S02]  /*2070*/  UMOV UR14, UR8 ;  /* 0x00000008000e7c82 */ /* 0x000fe40008000000 */
[----:B------:R-:W-:Y:S02]  /*2080*/  UMOV UR12, UR6 ;  /* 0x00000006000c7c82 */ /* 0x000fe40008000000 */
[----:B------:R-:W-:Y:S01]  /*2090*/  HGMMA.64x256x8.F32.TF32 R24, gdesc[UR12], R24, gsb0 ;  /* 0x07e000000c1879f0 */ /* 0x000fe20008002818 */
[----:B------:R-:W-:Y:S02]  /*20a0*/  UIADD3 UR14, UR8, 0x2, URZ ;  /* 0x00000002080e7890 */ /* 0x000fe4000fffe03f */
[----:B------:R-:W-:Y:S01]  /*20b0*/  UIADD3 UR12, UR6, 0x2, URZ ;  /* 0x00000002060c7890 */ /* 0x000fe2000fffe03f */
[----:B------:R-:W-:Y:S01]  /*20c0*/  UMOV UR15, 0x40000040 ;  /* 0x40000040000f7882 */ /* 0x000fe20000000000 */
[----:B------:R-:W-:Y:S01]  /*20d0*/  UMOV UR13, 0x40000040 ;  /* 0x40000040000d7882 */ /* 0x000fe20000000000 */
[----:B------:R-:W-:-:S02]  /*20e0*/  WARPGROUP.DEPBAR.LE gsb0, 0x0 ;  /* 0x00008000000079c5 */ /* 0x000fc40000010000 */
        /* <DEDUP_REMOVED lines=114> */
[----:B------:R-:W-:Y:S03]  /*2810*/  HGMMA.64x256x8.F32.TF32 R24, gdesc[UR12], R24, gsb0 ;  /* 0x07e000000c1879f0 */ /* 0x000fe60008002818 */
[----:B------:R-:W-:Y:S02]  /*2820*/  WARPGROUP.DEPBAR.LE gsb0, 0x0 ;  /* 0x00008000000079c5 */ /* 0x000fe40000010000 */
[----:B------:R-:W-:Y:S05]  /*2830*/  @!P0 BRA `(.L_x_26) ;  /* 0x0000000000048947 */ /* 0x000fea0003800000 */
[----:B------:R-:W-:Y:S01]  /*2840*/  BPT.TRAP 0x1 ;  /* 0x000000040000795c */ /* 0x000fe20000300000 */
.L_x_26:
[----:B------:R-:W-:Y:S01]  /*2850*/  ULEA UR6, UR7, UR42, 0x3 ;  /* 0x0000002a07067291 */ /* 0x000fe2000f8e183f */
[----:B------:R-:W-:-:S03]  /*2860*/  ISETP.GT.U32.AND P1, PT, R16, 0x1, PT ;  /* 0x000000011000780c */ /* 0x000fc60003f24070 */
[----:B------:R-:W-:-:S04]  /*2870*/  UIADD3 UR6, UR6, 0x18, URZ ;  /* 0x0000001806067890 */ /* 0x000fc8000fffe03f */
[----:B------:R-:W-:-:S09]  /*2880*/  UPRMT UR6, URZ, 0x654, UR6 ;  /* 0x000006543f067896 */ /* 0x000fd20008000006 */
[----:B------:R-:W-:Y:S01]  /*2890*/  SYNCS.ARRIVE.TRANS64.RED.A1T0 RZ, [UR6], RZ ;  /* 0x000000ffffff79a7 */ /* 0x000fe20008100406 */
[----:B------:R-:W-:Y:S05]  /*28a0*/  @P1 BRA `(.L_x_27) ;  /* 0x0000000000041947 */ /* 0x000fea0003800000 */
[----:B------:R-:W-:Y:S01]  /*28b0*/  BPT.TRAP 0x1 ;  /* 0x000000040000795c */ /* 0x000fe20000300000 */
.L_x_27:
[----:B------:R-:W-:Y:S01]  /*28c0*/  UIADD3 UR9, UR9, 0x1, URZ ;  /* 0x0000000109097890 */ /* 0x000fe2000fffe03f */
[C---:B------:R-:W-:Y:S01]  /*28d0*/  ISETP.GT.AND P1, PT, R0.reuse, 0x1, PT ;  /* 0x000000010000780c */ /* 0x040fe20003f24270 */
[----:B------:R-:W-:Y:S01]  /*28e0*/  UIADD3 UR7, UR7, 0x1, URZ ;  /* 0x0000000107077890 */ /* 0x000fe2000fffe03f */
[----:B------:R-:W-:Y:S01]  /*28f0*/  VIADD R0, R0, 0xffffffff ;  /* 0xffffffff00007836 */ /* 0x000fe20000000000 */
[----:B------:R-:W-:Y:S02]  /*2900*/  UISETP.NE.AND UP0, UPT, UR9, 0x3, UPT ;  /* 0x000000030900788c */ /* 0x000fe4000bf05270 */
[----:B------:R-:W-:Y:S02]  /*2910*/  UISETP.NE.AND UP1, UPT, UR7, 0x3, UPT ;  /* 0x000000030700788c */ /* 0x000fe4000bf25270 */
[----:B------:R-:W-:Y:S02]  /*2920*/  USEL UR6, URZ, 0x1, UP0 ;  /* 0x000000013f067887 */ /* 0x000fe40008000000 */
[----:B------:R-:W-:-:S02]  /*2930*/  USEL UR9, UR9, URZ, UP0 ;  /* 0x0000003f09097287 */ /* 0x000fc40008000000 */
[----:B------:R-:W-:Y:S02]  /*2940*/  USEL UR7, UR7, URZ, UP1 ;  /* 0x0000003f07077287 */ /* 0x000fe40008800000 */
[----:B------:R-:W-:Y:S01]  /*2950*/  LOP3.LUT R5, R5, UR6, RZ, 0x3c, !PT ;  /* 0x0000000605057c12 */ /* 0x000fe2000f8e3cff */
[----:B------:R-:W-:Y:S09]  /*2960*/  @P1 BRA `(.L_x_28) ;  /* 0xfffffff400841947 */ /* 0x000ff2000383ffff */
.L_x_21:
[----:B-12---:R-:W1:Y:S01]  /*2970*/  LDC R0, c[0x0][0x28c] ;  /* 0x0000a300ff007b82 */ /* 0x006e620000000800 */
[----:B------:R2:W-:Y:S01]  /*2980*/  SYNCS.ARRIVE.TRANS64.A1T0 RZ, [R158+UR44], RZ ;  /* 0x000000ff9eff79a7 */ /* 0x0005e2000810002c */
[----:B-1----:R-:W-:-:S13]  /*2990*/  ISETP.GE.AND P1, PT, R0, 0x1, PT ;  /* 0x000000010000780c */ /* 0x002fda0003f26270 */
[----:B--2---:R-:W-:Y:S05]  /*29a0*/  @!P1 BRA `(.L_x_29) ;  /* 0x0000000000349947 */ /* 0x004fea0003800000 */
[----:B------:R-:W-:Y:S05]  /*29b0*/  @!P0 BRA `(.L_x_30) ;  /* 0x0000000000048947 */ /* 0x000fea0003800000 */
[----:B------:R-:W-:Y:S01]  /*29c0*/  BPT.TRAP 0x1 ;  /* 0x000000040000795c */ /* 0x000fe20000300000 */
.L_x_30:
[----:B------:R-:W-:Y:S01]  /*29d0*/  UIADD3 UR6, UR45, UR36, URZ ;  /* 0x000000242d067290 */ /* 0x000fe2000fffe03f */
[----:B------:R-:W-:-:S03]  /*29e0*/  ISETP.GT.U32.AND P0, PT, R16, 0x1, PT ;  /* 0x000000011000780c */ /* 0x000fc60003f04070 */
[----:B------:R-:W-:-:S04]  /*29f0*/  UIMAD.WIDE.U32 UR4, UR6, -0x55555555, URZ ;  /* 0xaaaaaaab060478a5 */ /* 0x000fc8000f8e003f */
[----:B------:R-:W-:-:S04]  /*2a00*/  USHF.R.U32.HI UR4, URZ, 0x1, UR5 ;  /* 0x000000013f047899 */ /* 0x000fc80008011605 */
[----:B------:R-:W-:-:S04]  /*2a10*/  UIMAD UR6, UR4, -0x3, UR6 ;  /* 0xfffffffd040678a4 */ /* 0x000fc8000f8e0206 */
[----:B------:R-:W-:-:S04]  /*2a20*/  ULEA UR6, UR6, UR42, 0x3 ;  /* 0x0000002a06067291 */ /* 0x000fc8000f8e183f */
[----:B------:R-:W-:-:S04]  /*2a30*/  UIADD3 UR6, UR6, 0x18, URZ ;  /* 0x0000001806067890 */ /* 0x000fc8000fffe03f */
[----:B------:R-:W-:-:S09]  /*2a40*/  UPRMT UR6, URZ, 0x654, UR6 ;  /* 0x000006543f067896 */ /* 0x000fd20008000006 */
[----:B------:R-:W-:Y:S01]  /*2a50*/  SYNCS.ARRIVE.TRANS64.RED.A1T0 RZ, [UR6], RZ ;  /* 0x000000ffffff79a7 */ /* 0x000fe20008100406 */
[----:B------:R-:W-:Y:S05]  /*2a60*/  @P0 BRA `(.L_x_29) ;  /* 0x0000000000040947 */ /* 0x000fea0003800000 */
[----:B------:R-:W-:Y:S01]  /*2a70*/  BPT.TRAP 0x1 ;  /* 0x000000040000795c */ /* 0x000fe20000300000 */
.L_x_29:
[----:B------:R-:W-:Y:S01]  /*2a80*/  SHF.L.U32 R0, R173, 0x1f, RZ ;  /* 0x0000001fad007819 */ /* 0x000fe200000006ff */
[----:B------:R-:W-:Y:S01]  /*2a90*/  UIADD3 UR36, UR41, UR36, URZ ;  /* 0x0000002429247290 */ /* 0x000fe2000fffe03f */
[----:B------:R-:W1:Y:S01]  /*2aa0*/  LDC R7, c[0x0][0x288] ;  /* 0x0000a200ff077b82 */ /* 0x000e620000000800 */
[----:B------:R-:W-:Y:S01]  /*2ab0*/  UISETP.GE.U32.AND UP1, UPT, UR41, 0x3, UPT ;  /* 0x000000032900788c */ /* 0x000fe2000bf26070 */
[----:B------:R-:W-:Y:S01]  /*2ac0*/  IMAD.SHL.U32 R8, R156, 0x2, RZ ;  /* 0x000000029c087824 */ /* 0x000fe200078e00ff */
[----:B------:R-:W-:Y:S02]  /*2ad0*/  UISETP.GT.U32.AND UP0, UPT, UR36, 0x2, UPT ;  /* 0x000000022400788c */ /* 0x000fe4000bf04070 */
[----:B------:R-:W-:Y:S02]  /*2ae0*/  UIMAD.WIDE.U32 UR4, UR36, -0x55555555, URZ ;  /* 0xaaaaaaab240478a5 */ /* 0x000fe4000f8e003f */
[----:B------:R-:W-:Y:S01]  /*2af0*/  UISETP.LT.U32.AND UP0, UPT, UR41, 0x3, UP0 ;  /* 0x000000032900788c */ /* 0x000fe20008701070 */
[----:B------:R-:W2:Y:S01]  /*2b00*/  SYNCS.PHASECHK.TRANS64.TRYWAIT P0, [R157+UR43+0x10], R0 ;  /* 0x000010009d0075a7 */ /* 0x000ea2000800016b */
[----:B------:R-:W-:Y:S01]  /*2b10*/  USHF.R.U32.HI UR4, URZ, 0x1, UR5 ;  /* 0x000000013f047899 */ /* 0x000fe20008011605 */
[----:B------:R-:W-:Y:S01]  /*2b20*/  SHF.R.S32.HI R9, RZ, 0x1f, R8 ;  /* 0x0000001fff097819 */ /* 0x000fe20000011408 */
[----:B------:R-:W-:-:S02]  /*2b30*/  USEL UR6, URZ, 0x1, !UP0 ;  /* 0x000000013f067887 */ /* 0x000fc4000c000000 */
[----:B------:R-:W-:Y:S02]  /*2b40*/  UIMAD UR36, UR4, -0x3, UR36 ;  /* 0xfffffffd042478a4 */ /* 0x000fe4000f8e0224 */
[----:B------:R-:W-:-:S04]  /*2b50*/  ULOP3.LUT UR40, UR40, UR6, URZ, 0x3c, !UPT ;  /* 0x0000000628287292 */ /* 0x000fc8000f8e3c3f */
[----:B------:R-:W-:Y:S01]  /*2b60*/  @UP1 ULOP3.LUT UR40, UR40, 0x1, UR4, 0x78, !UPT ;  /* 0x0000000128281892 */ /* 0x000fe2000f8e7804 */
[----:B-12---:R-:W-:Y:S11]  /*2b70*/  @!P0 BRA `(.L_x_31) ;  /* 0x0000009400848947 */ /* 0x006ff60003800000 */
.L_x_312:
[----:B------:R-:W-:Y:S01]  /*2b80*/  IMAD.SHL.U32 R6, R19, 0x40, RZ ;  /* 0x0000004013067824 */ /* 0x000fe200078e00ff */
[----:B------:R-:W-:Y:S01]  /*2b90*/  ULDC UR6, c[0x0][0x284] ;  /* 0x0000a10000067ab9 */ /* 0x000fe20000000800 */
[----:B0-----:R-:W-:Y:S01]  /*2ba0*/  IMAD.SHL.U32 R12, R22, 0x100, RZ ;  /* 0x00000100160c7824 */ /* 0x001fe200078e00ff */
[----:B------:R-:W-:Y:S01]  /*2bb0*/  SHF.R.S32.HI R167, RZ, 0x1f, R2 ;  /* 0x0000001fffa77819 */ /* 0x000fe20000011402 */
[----:B------:R-:W-:Y:S01]  /*2bc0*/  ULDC.64 UR4, c[0x0][0x5d0] ;  /* 0x0001740000047ab9 */ /* 0x000fe20000000a00 */
[----:B------:R-:W-:Y:S01]  /*2bd0*/  ISETP.GE.AND P0, PT, R6, UR6, PT ;  /* 0x0000000606007c0c */ /* 0x000fe2000bf06270 */
[----:B------:R-:W-:Y:S01]  /*2be0*/  IMAD.WIDE.U32 R4, R2, UR4, R8 ;  /* 0x0000000402047c25 */ /* 0x000fe2000f8e0008 */
[----:B------:R-:W-:Y:S02]  /*2bf0*/  SHF.R.S32.HI R13, RZ, 0x1f, R12 ;  /* 0x0000001fff0d7819 */ /* 0x000fe4000001140c */
[C---:B------:R-:W-:Y:S01]  /*2c00*/  ISETP.GE.OR P0, PT, R12.reuse, R7, P0 ;  /* 0x000000070c00720c */ /* 0x040fe20000706670 */
[----:B------:R-:W-:Y:S01]  /*2c10*/  IMAD R3, R167, UR4, RZ ;  /* 0x00000004a7037c24 */ /* 0x000fe2000f8e02ff */
[----:B------:R-:W-:-:S03]  /*2c20*/  IADD3 R164, P1, R12, R4, RZ ;  /* 0x000000040ca47210 */ /* 0x000fc60007f3e0ff */
[----:B------:R-:W-:-:S05]  /*2c30*/  IMAD R3, R2, UR5, R3 ;  /* 0x0000000502037c24 */ /* 0x000fca000f8e0203 */
[----:B------:R-:W-:-:S03]  /*2c40*/  IADD3.X R165, R13, R5, R3, P1, !PT ;  /* 0x000000050da57210 */ /* 0x000fc60000ffe403 */
[----:B------:R-:W-:Y:S05]  /*2c50*/  @P0 BRA `(.L_x_32) ;  /* 0x0000007c00000947 */ /* 0x000fea0003800000 */
[----:B------:R-:W0:Y:S01]  /*2c60*/  LDC.64 R10, c[0x0][0x5c8] ;  /* 0x00017200ff0a7b82 */ /* 0x000e220000000a00 */
[----:B-----5:R-:W-:Y:S01]  /*2c70*/  FSETP.NEU.AND P0, PT, R152, RZ, PT ;  /* 0x000000ff9800720b */ /* 0x020fe20003f0d000 */
[----:B------:R-:W-:Y:S01]  /*2c80*/  IMAD R3, R156, -0x2, R7 ;  /* 0xfffffffe9c037824 */ /* 0x000fe200078e0207 */
[----:B------:R-:W-:Y:S01]  /*2c90*/  BSSY B0, `(.L_x_32) ;  /* 0x00007bc000007945 */ /* 0x000fe20003800000 */
[----:B------:R-:W-:-:S04]  /*2ca0*/  IMAD.WIDE R162, R19, 0x40, R154 ;  /* 0x0000004013a27825 */ /* 0x000fc800078e029a */
[----:B-1----:R-:W-:Y:S02]  /*2cb0*/  IMAD.IADD R0, R3, 0x1, -R12 ;  /* 0x0000000103007824 */ /* 0x002fe400078e0a0c */
[----:B------:R-:W-:-:S03]  /*2cc0*/  IMAD.IADD R3, R161, 0x1, -R6 ;  /* 0x00000001a1037824 */ /* 0x000fc600078e0a06 */
[----:B------:R-:W-:-:S04]  /*2cd0*/  ISETP.GT.AND P1, PT, R0, RZ, PT ;  /* 0x000000ff0000720c */ /* 0x000fc80003f24270 */
[----:B------:R-:W-:Y:S01]  /*2ce0*/  ISETP.GT.AND P2, PT, R3, RZ, P1 ;  /* 0x000000ff0300720c */ /* 0x000fe20000f44270 */
[-C--:B0-----:R-:W-:Y:S02]  /*2cf0*/  IMAD R4, R163, R10.reuse, RZ ;  /* 0x0000000aa3047224 */ /* 0x081fe400078e02ff */
[----:B------:R-:W-:-:S04]  /*2d00*/  IMAD.WIDE.U32 R164, R162, R10, R164 ;  /* 0x0000000aa2a47225 */ /* 0x000fc800078e00a4 */
[----:B------:R-:W-:-:S04]  /*2d10*/  IMAD R5, R162, R11, R4 ;  /* 0x0000000ba2057224 */ /* 0x000fc800078e0204 */
[----:B------:R-:W-:Y:S01]  /*2d20*/  IMAD.IADD R177, R165, 0x1, R5 ;  /* 0x00000001a5b17824 */ /* 0x000fe200078e0205 */
[----:B------:R-:W-:Y:S06]  /*2d30*/  @!P0 BRA `(.L_x_33) ;  /* 0x0000005400948947 */ /* 0x000fec0003800000 */
[----:B------:R-:W0:Y:S01]  /*2d40*/  LDC.64 R20, c[0x0][0x5b8] ;  /* 0x00016e00ff147b82 */ /* 0x000e220000000a00 */
[----:B------:R-:W-:-:S07]  /*2d50*/  ULDC.64 UR4, c[0x0][0x5c0] ;  /* 0x0001700000047ab9 */ /* 0x000fce0000000a00 */
[----:B------:R-:W1:Y:S08]  /*2d60*/  LDC.64 R174, c[0x0][0x5b0] ;  /* 0x00016c00ffae7b82 */ /* 0x000e700000000a00 */
[----:B------:R-:W2:Y:S01]  /*2d70*/  LDC.64 R14, c[0x0][0x5a8] ;  /* 0x00016a00ff0e7b82 */ /* 0x000ea20000000a00 */
[-C--:B0-----:R-:W-:Y:S02]  /*2d80*/  IMAD R6, R167, R20.reuse, RZ ;  /* 0x00000014a7067224 */ /* 0x081fe400078e02ff */
[----:B------:R-:W-:-:S04]  /*2d90*/  IMAD.WIDE.U32 R4, R2, R20, R8 ;  /* 0x0000001402047225 */ /* 0x000fc800078e0008 */
[----:B------:R-:W-:Y:S01]  /*2da0*/  IMAD R165, R2, R21, R6 ;  /* 0x0000001502a57224 */ /* 0x000fe200078e0206 */
[----:B------:R-:W-:Y:S01]  /*2db0*/  IADD3 R166, P0, R12, R4, RZ ;  /* 0x000000040ca67210 */ /* 0x000fe20007f1e0ff */
[----:B-1----:R-:W-:-:S03]  /*2dc0*/  IMAD R4, R163, R174, RZ ;  /* 0x000000aea3047224 */ /* 0x002fc600078e02ff */
[----:B------:R-:W-:Y:S01]  /*2dd0*/  IADD3.X R167, R13, R5, R165, P0, !PT ;  /* 0x000000050da77210 */ /* 0x000fe200007fe4a5 */
[C---:B------:R-:W-:Y:S02]  /*2de0*/  IMAD R163, R162.reuse, R175, R4 ;  /* 0x000000afa2a37224 */ /* 0x040fe400078e0204 */
[----:B------:R-:W-:-:S04]  /*2df0*/  IMAD.WIDE.U32 R4, R162, R174, R166 ;  /* 0x000000aea2047225 */ /* 0x000fc800078e00a6 */
[----:B------:R-:W-:Y:S01]  /*2e00*/  IMAD.IADD R5, R5, 0x1, R163 ;  /* 0x0000000105057824 */ /* 0x000fe200078e02a3 */
[----:B--2---:R-:W-:-:S04]  /*2e10*/  LEA R6, P0, R4, R14, 0x2 ;  /* 0x0000000e04067211 */ /* 0x004fc800078010ff */
[----:B------:R-:W-:-:S05]  /*2e20*/  LEA.HI.X R7, R4, R15, R5, 0x2, P0 ;  /* 0x0000000f04077211 */ /* 0x000fca00000f1405 */
[----:B------:R0:W2:Y:S01]  /*2e30*/  @P2 LDG.E.LTC128B R19, desc[UR38][R6.64] ;  /* 0x0000002606132981 */ /* 0x0000a2000c1e1920 */
[----:B------:R-:W-:Y:S01]  /*2e40*/  IMAD.WIDE.U32 R4, R162, R174, R12 ;  /* 0x000000aea2047225 */ /* 0x000fe200078e000c */
[C---:B------:R-:W-:Y:S01]  /*2e50*/  SHF.L.U64.HI R171, R174.reuse, 0x3, R175 ;  /* 0x00000003aeab7819 */ /* 0x040fe200000102af */
[----:B------:R-:W-:Y:S02]  /*2e60*/  BSSY B1, `(.L_x_34) ;  /* 0x0000014000017945 */ /* 0x000fe40003800000 */
[----:B------:R-:W-:Y:S01]  /*2e70*/  IMAD.SHL.U32 R170, R174, 0x8, RZ ;  /* 0x00000008aeaa7824 */ /* 0x000fe200078e00ff */
[----:B------:R-:W-:Y:S02]  /*2e80*/  IADD3 R168, P0, R8, R4, RZ ;  /* 0x0000000408a87210 */ /* 0x000fe40007f1e0ff */
[----:B------:R-:W-:Y:S01]  /*2e90*/  LEA R4, P3, R164, UR4, 0x2 ;  /* 0x00000004a4047c11 */ /* 0x000fe2000f8610ff */
[----:B------:R-:W-:Y:S01]  /*2ea0*/  IMAD.WIDE.U32 R170, R162, R174, R170 ;  /* 0x000000aea2aa7225 */ /* 0x000fe200078e00aa */
[----:B------:R-:W-:-:S02]  /*2eb0*/  IADD3.X R169, R9, R163, R5, P0, !PT ;  /* 0x000000a309a97210 */ /* 0x000fc400007fe405 */
[----:B------:R-:W-:Y:S02]  /*2ec0*/  LEA.HI.X R5, R164, UR5, R177, 0x2, P3 ;  /* 0x00000005a4057c11 */ /* 0x000fe400098f14b1 */
[----:B------:R-:W-:Y:S01]  /*2ed0*/  ISETP.GT.AND P0, PT, R0, 0x1, PT ;  /* 0x000000010000780c */ /* 0x000fe20003f04270 */
[----:B------:R-:W-:-:S03]  /*2ee0*/  IMAD.WIDE.U32 R168, R2, R20, R168 ;  /* 0x0000001402a87225 */ /* 0x000fc600078e00a8 */
[----:B------:R-:W-:Y:S01]  /*2ef0*/  ISETP.GT.AND P3, PT, R3, RZ, P0 ;  /* 0x000000ff0300720c */ /* 0x000fe20000764270 */
[----:B0-----:R-:W-:Y:S01]  /*2f00*/  IMAD.IADD R7, R165, 0x1, R169 ;  /* 0x00000001a5077824 */ /* 0x001fe200078e02a9 */
[----:B------:R-:W-:-:S04]  /*2f10*/  LEA R6, P4, R168, R14, 0x2 ;  /* 0x0000000ea8067211 */ /* 0x000fc800078810ff */
[----:B------:R-:W-:Y:S02]  /*2f20*/  LEA.HI.X R7, R168, R15, R7, 0x2, P4 ;  /* 0x0000000fa8077211 */ /* 0x000fe400020f1407 */
[----:B--2---:R-:W-:-:S05]  /*2f30*/  LOP3.LUT R21, R19, 0xffffe000, RZ, 0xc0, !PT ;  /* 0xffffe00013157812 */ /* 0x004fca00078ec0ff */
[----:B------:R-:W-:-:S04]  /*2f40*/  FMUL R21, R21, R152 ;  /* 0x0000009815157220 */ /* 0x000fc80000400000 */
[----:B------:R-:W-:-:S05]  /*2f50*/  FFMA R21, R24, R153, R21 ;  /* 0x0000009918157223 */ /* 0x000fca0000000015 */
[----:B------:R-:W-:-:S05]  /*2f60*/  F2FP.TF32.F32.PACK_B R21, R21 ;  /* 0x00000015ff15723e */ /* 0x000fca00024050ff */
[----:B------:R0:W-:Y:S01]  /*2f70*/  @P2 STG.E desc[UR38][R4.64], R21 ;  /* 0x0000001504002986 */ /* 0x0001e2000c101926 */
[----:B------:R-:W-:Y:S05]  /*2f80*/  @!P3 BRA `(.L_x_35) ;  /* 0x000000000004b947 */ /* 0x000fea0003800000 */
[----:B------:R1:W5:Y:S02]  /*2f90*/  LDG.E.LTC128B R19, desc[UR38][R6.64+0x4] ;  /* 0x0000042606137981 */ /* 0x000364000c1e1920 */
.L_x_35:
[----:B------:R-:W-:Y:S05]  /*2fa0*/  BSYNC B1 ;  /* 0x0000000000017941 */ /* 0x000fea0003800000 */
.L_x_34:
[----:B0----5:R-:W-:Y:S01]  /*2fb0*/  LOP3.LUT R21, R19, 0xffffe000, RZ, 0xc0, !PT ;  /* 0xffffe00013157812 */ /* 0x021fe200078ec0ff */
[----:B------:R-:W-:Y:S01]  /*2fc0*/  IMAD.IADD R169, R163, 0x1, R171 ;  /* 0x00000001a3a97824 */ /* 0x000fe200078e02ab */
[----:B------:R-:W-:Y:S02]  /*2fd0*/  IADD3 R162, P2, R166, R170, RZ ;  /* 0x000000aaa6a27210 */ /* 0x000fe40007f5e0ff */
[----:B------:R-:W-:Y:S01]  /*2fe0*/  ISETP.GT.AND P1, PT, R3, 0x8, P1 ;  /* 0x000000080300780c */ /* 0x000fe20000f24270 */
[----:B------:R-:W-:Y:S02]  /*2ff0*/  FMUL R22, R21, R152 ;  /* 0x0000009815167220 */ /* 0x000fe40000400000 */
[----:B------:R-:W-:Y:S01]  /*3000*/  IMAD.X R166, R169, 0x1, R167, P2 ;  /* 0x00000001a9a67824 */ /* 0x000fe200010e06a7 */
[----:B------:R-:W-:Y:S01]  /*3010*/  LEA R24, P2, R162, R14, 0x2 ;  /* 0x0000000ea2187211 */ /* 0x000fe200078410ff */
[----:B------:R-:W-:-:S03]  /*3020*/  FFMA R163, R25, R153, R22 ;  /* 0x0000009919a37223 */ /* 0x000fc60000000016 */
[----:B------:R-:W-:Y:S02]  /*3030*/  LEA.HI.X R25, R162, R15, R166, 0x2, P2 ;  /* 0x0000000fa2197211 */ /* 0x000fe400010f14a6 */
[----:B------:R-:W-:-:S05]  /*3040*/  F2FP.TF32.F32.PACK_B R163, R163 ;  /* 0x000000a3ffa3723e */ /* 0x000fca00024050ff */
[----:B------:R0:W-:Y:S04]  /*3050*/  @P3 STG.E desc[UR38][R4.64+0x4], R163 ;  /* 0x000004a304003986 */ /* 0x0001e8000c101926 */
[----:B------:R-:W2:Y:S01]  /*3060*/  @P1 LDG.E.LTC128B R19, desc[UR38][R24.64] ;  /* 0x0000002618131981 */ /* 0x000ea2000c1e1920 */
[----:B------:R-:W-:Y:S01]  /*3070*/  IADD3 R8, P2, P3, R8, R170, R12 ;  /* 0x000000aa08087210 */ /* 0x000fe20007b5e00c */
[----:B------:R-:W-:Y:S01]  /*3080*/  BSSY B1, `(.L_x_36) ;  /* 0x0000011000017945 */ /* 0x000fe20003800000 */
[C---:B------:R-:W-:Y:S02]  /*3090*/  SHF.L.U64.HI R11, R10.reuse, 0x5, R11 ;  /* 0x000000050a0b7819 */ /* 0x040fe4000001020b */
[----:B------:R-:W-:Y:S02]  /*30a0*/  IADD3.X R9, R9, R169, R13, P2, P3 ;  /* 0x000000a909097210 */ /* 0x000fe400017e640d */
[----:B------:R-:W-:-:S02]  /*30b0*/  LEA R10, P2, R10, R4, 0x5 ;  /* 0x000000040a0a7211 */ /* 0x000fc400078428ff */
[----:B------:R-:W-:Y:S01]  /*30c0*/  ISETP.GT.AND P0, PT, R3, 0x8, P0 ;  /* 0x000000080300780c */ /* 0x000fe20000704270 */
[----:B------:R-:W-:-:S04]  /*30d0*/  IMAD.WIDE.U32 R20, R2, R20, R8 ;  /* 0x0000001402147225 */ /* 0x000fc800078e0008 */
[----:B------:R-:W-:Y:S01]  /*30e0*/  IMAD.X R11, R11, 0x1, R5, P2 ;  /* 0x000000010b0b7824 */ /* 0x000fe200010e0605 */
[----:B------:R-:W-:Y:S01]  /*30f0*/  LEA R8, P3, R20, R14, 0x2 ;  /* 0x0000000e14087211 */ /* 0x000fe200078610ff */
[----:B------:R-:W-:-:S05]  /*3100*/  IMAD.IADD R2, R165, 0x1, R21 ;  /* 0x00000001a5027824 */ /* 0x000fca00078e0215 */
        /* <DEDUP_REMOVED lines=8> */
.L_x_37:
[----:B------:R-:W-:Y:S05]  /*3190*/  BSYNC B1 ;  /* 0x0000000000017941 */ /* 0x000fea0003800000 */
.L_x_36:
[----:B0----5:R-:W-:Y:S01]  /*31a0*/  LOP3.LUT R13, R19, 0xffffe000, RZ, 0xc0, !PT ;  /* 0xffffe000130d7812 */ /* 0x021fe200078ec0ff */
[----:B------:R-:W-:Y:S01]  /*31b0*/  BSSY B1, `(.L_x_38) ;  /* 0x0000009000017945 */ /* 0x000fe20003800000 */
[----:B------:R-:W-:-:S03]  /*31c0*/  ISETP.GT.AND P1, PT, R0, 0x8, PT ;  /* 0x000000080000780c */ /* 0x000fc60003f24270 */
[----:B------:R-:W-:Y:S01]  /*31d0*/  FMUL R2, R13, R152 ;  /* 0x000000980d027220 */ /* 0x000fe20000400000 */
[----:B------:R-:W-:-:S03]  /*31e0*/  ISETP.GT.AND P2, PT, R3, RZ, P1 ;  /* 0x000000ff0300720c */ /* 0x000fc60000f44270 */
[----:B------:R-:W-:-:S05]  /*31f0*/  FFMA R27, R27, R153, R2 ;  /* 0x000000991b1b7223 */ /* 0x000fca0000000002 */
[----:B------:R-:W-:-:S05]  /*3200*/  F2FP.TF32.F32.PACK_B R27, R27 ;  /* 0x0000001bff1b723e */ /* 0x000fca00024050ff */
[----:B------:R0:W-:Y:S01]  /*3210*/  @P0 STG.E desc[UR38][R10.64+0x4], R27 ;  /* 0x0000041b0a000986 */ /* 0x0001e2000c101926 */
[----:B------:R-:W-:Y:S05]  /*3220*/  @!P2 BRA `(.L_x_39) ;  /* 0x000000000004a947 */ /* 0x000fea0003800000 */
[----:B------:R3:W5:Y:S02]  /*3230*/  LDG.E.LTC128B R19, desc[UR38][R6.64+0x20] ;  /* 0x0000202606137981 */ /* 0x000764000c1e1920 */
.L_x_39:
[----:B------:R-:W-:Y:S05]  /*3240*/  BSYNC B1 ;  /* 0x0000000000017941 */ /* 0x000fea0003800000 */
.L_x_38:
[----:B-----5:R-:W-:Y:S01]  /*3250*/  LOP3.LUT R13, R19, 0xffffe000, RZ, 0xc0, !PT ;  /* 0xffffe000130d7812 */ /* 0x020fe200078ec0ff */
        /* <DEDUP_REMOVED lines=9> */
.L_x_41:
[----:B------:R-:W-:Y:S05]  /*32f0*/  BSYNC B1 ;  /* 0x0000000000017941 */ /* 0x000fea0003800000 */
.L_x_40:
[----:B----45:R-:W-:Y:S01]  /*3300*/  LOP3.LUT R13, R19, 0xffffe000, RZ, 0xc0, !PT ;  /* 0xffffe000130d7812 */ /* 0x030fe200078ec0ff */
[----:B------:R-:W-:Y:S01]  /*3310*/  BSSY B1, `(.L_x_42) ;  /* 0x0000008000017945 */ /* 0x000fe20003800000 */
[----:B------:R-:W-:-:S03]  /*3320*/  ISETP.GT.AND P1, PT, R3, 0x8, P1 ;  /* 0x000000080300780c */ /* 0x000fc60000f24270 */
[----:B------:R-:W-:-:S04]  /*3330*/  FMUL R2, R13, R152 ;  /* 0x000000980d027220 */ /* 0x000fc80000400000 */
[----:B------:R-:W-:-:S05]  /*3340*/  FFMA R29, R29, R153, R2 ;  /* 0x000000991d1d7223 */ /* 0x000fca0000000002 */
[----:B------:R-:W-:-:S05]  /*3350*/  F2FP.TF32.F32.PACK_B R29, R29 ;  /* 0x0000001dff1d723e */ /* 0x000fca00024050ff */
[----:B------:R4:W-:Y:S01]  /*3360*/  @P3 STG.E desc[UR38][R4.64+0x24], R29 ;  /* 0x0000241d04003986 */ /* 0x0009e2000c101926 */
[----:B------:R-:W-:Y:S05]  /*3370*/  @!P1 BRA `(.L_x_43) ;  /* 0x0000000000049947 */ /* 0x000fea0003800000 */
[----:B------:R0:W5:Y:S02]  /*3380*/  LDG.E.LTC128B R19, desc[UR38][R8.64+0x20] ;  /* 0x0000202608137981 */ /* 0x000164000c1e1920 */
.L_x_43:
[----:B------:R-:W-:Y:S05]  /*3390*/  BSYNC B1 ;  /* 0x0000000000017941 */ /* 0x000fea0003800000 */
.L_x_42:
[----:B-----5:R-:W-:Y:S01]  /*33a0*/  LOP3.LUT R13, R19, 0xffffe000, RZ, 0xc0, !PT ;  /* 0xffffe000130d7812 */ /* 0x020fe200078ec0ff */
        /* <DEDUP_REMOVED lines=8> */
.L_x_45:
[----:B------:R-:W-:Y:S05]  /*3430*/  BSYNC B1 ;  /* 0x0000000000017941 */ /* 0x000fea0003800000 */
.L_x_44:
        /* <DEDUP_REMOVED lines=10> */
.L_x_47:
[----:B------:R-:W-:Y:S05]  /*34e0*/  BSYNC B1 ;  /* 0x0000000000017941 */ /* 0x000fea0003800000 */
.L_x_46:
        /* <DEDUP_REMOVED lines=10> */
.L_x_49:
[----:B------:R-:W-:Y:S05]  /*3590*/  BSYNC B1 ;  /* 0x0000000000017941 */ /* 0x000fea0003800000 */
.L_x_48:
[----:B0----5:R-:W-:Y:S01]  /*35a0*/  LOP3.LUT R13, R19, 0xffffe000, RZ, 0xc0, !PT ;  /* 0xffffe000130d7812 */ /* 0x021fe200078ec0ff */
        /* <DEDUP_REMOVED lines=8> */
.L_x_51:
[----:B------:R-:W-:Y:S05]  /*3630*/  BSYNC B1 ;  /* 0x0000000000017941 */ /* 0x000fea0003800000 */
.L_x_50:
        /* <DEDUP_REMOVED lines=9> */
.L_x_53:
[----:B------:R-:W-:Y:S05]  /*36d0*/  BSYNC B1 ;  /* 0x0000000000017941 */ /* 0x000fea0003800000 */
.L_x_52:
        /* <DEDUP_REMOVED lines=10> */
.L_x_55:
[----:B------:R-:W-:Y:S05]  /*3780*/  BSYNC B1 ;  /* 0x0000000000017941 */ /* 0x000fea0003800000 */
.L_x_54:
        /* <DEDUP_REMOVED lines=10> */
.L_x_57:
[----:B------:R-:W-:Y:S05]  /*3830*/  BSYNC B1 ;  /* 0x0000000000017941 */ /* 0x000fea0003800000 */
.L_x_56:
        /* <DEDUP_REMOVED lines=9> */
.L_x_59:
[----:B------:R-:W-:Y:S05]  /*38d0*/  BSYNC B1 ;  /* 0x0000000000017941 */ /* 0x000fea0003800000 */
.L_x_58:
        /* <DEDUP_REMOVED lines=9> */
.L_x_61:
[----:B------:R-:W-:Y:S05]  /*3970*/  BSYNC B1 ;  /* 0x0000000000017941 */ /* 0x000fea0003800000 */
.L_x_60:
        /* <DEDUP_REMOVED lines=10> */
.L_x_63:
[----:B------:R-:W-:Y:S05]  /*3a20*/  BSYNC B1 ;  /* 0x0000000000017941 */ /* 0x000fea0003800000 */
.L_x_62:
        /* <DEDUP_REMOVED lines=10> */
.L_x_65:
[----:B------:R-:W-:Y:S05]  /*3ad0*/  BSYNC B1 ;  /* 0x0000000000017941 */ /* 0x000fea0003800000 */
.L_x_64:
        /* <DEDUP_REMOVED lines=9> */
.L_x_67:
[----:B------:R-:W-:Y:S05]  /*3b70*/  BSYNC B1 ;  /* 0x0000000000017941 */ /* 0x000fea0003800000 */
.L_x_66:
        /* <DEDUP_REMOVED lines=9> */
.L_x_69:
[----:B------:R-:W-:Y:S05]  /*3c10*/  BSYNC B1 ;  /* 0x0000000000017941 */ /* 0x000fea0003800000 */
.L_x_68:
        /* <DEDUP_REMOVED lines=10> */
.L_x_71:
[----:B------:R-:W-:Y:S05]  /*3cc0*/  BSYNC B1 ;  /* 0x0000000000017941 */ /* 0x000fea0003800000 */
.L_x_70:
        /* <DEDUP_REMOVED lines=10> */
.L_x_73:
[----:B------:R-:W-:Y:S05]  /*3d70*/  BSYNC B1 ;  /* 0x0000000000017941 */ /* 0x000fea0003800000 */
.L_x_72:
        /* <DEDUP_REMOVED lines=9> */
.L_x_75:
[----:B------:R-:W-:Y:S05]  /*3e10*/  BSYNC B1 ;  /* 0x0000000000017941 */ /* 0x000fea0003800000 */
.L_x_74:
        /* <DEDUP_REMOVED lines=9> */
.L_x_77:
[----:B------:R-:W-:Y:S05]  /*3eb0*/  BSYNC B1 ;  /* 0x0000000000017941 */ /* 0x000fea0003800000 */
.L_x_76:
        /* <DEDUP_REMOVED lines=10> */
.L_x_79:
[----:B------:R-:W-:Y:S05]  /*3f60*/  BSYNC B1 ;  /* 0x0000000000017941 */ /* 0x000fea0003800000 */
.L_x_78:
        /* <DEDUP_REMOVED lines=10> */
.L_x_81:
[----:B------:R-:W-:Y:S05]  /*4010*/  BSYNC B1 ;  /* 0x0000000000017941 */ /* 0x000fea0003800000 */
.L_x_80:
        /* <DEDUP_REMOVED lines=9> */
.L_x_83:
[----:B------:R-:W-:Y:S05]  /*40b0*/  BSYNC B1 ;  /* 0x0000000000017941 */ /* 0x000fea0003800000 */
.L_x_82:
        /* <DEDUP_REMOVED lines=9> */
.L_x_85:
[----:B------:R-:W-:Y:S05]  /*4150*/  BSYNC B1 ;  /* 0x0000000000017941 */ /* 0x000fea0003800000 */
.L_x_84:
        /* <DEDUP_REMOVED lines=10> */
.L_x_87:
[----:B------:R-:W-:Y:S05]  /*4200*/  BSYNC B1 ;  /* 0x0000000000017941 */ /* 0x000fea0003800000 */
.L_x_86:
        /* <DEDUP_REMOVED lines=10> */
.L_x_89:
[----:B------:R-:W-:Y:S05]  /*42b0*/  BSYNC B1 ;  /* 0x0000000000017941 */ /* 0x000fea0003800000 */
.L_x_88:
        /* <DEDUP_REMOVED lines=9> */
.L_x_91:
[----:B------:R-:W-:Y:S05]  /*4350*/  BSYNC B1 ;  /* 0x0000000000017941 */ /* 0x000fea0003800000 */
.L_x_90:
        /* <DEDUP_REMOVED lines=9> */
.L_x_93:
[----:B------:R-:W-:Y:S05]  /*43f0*/  BSYNC B1 ;  /* 0x0000000000017941 */ /* 0x000fea0003800000 */
.L_x_92:
        /* <DEDUP_REMOVED lines=10> */
.L_x_95:
[----:B------:R-:W-:Y:S05]  /*44a0*/  BSYNC B1 ;  /* 0x0000000000017941 */ /* 0x000fea0003800000 */
.L_x_94:
        /* <DEDUP_REMOVED lines=10> */
.L_x_97:
[----:B------:R-:W-:Y:S05]  /*4550*/  BSYNC B1 ;  /* 0x0000000000017941 */ /* 0x000fea0003800000 */
.L_x_96:
        /* <DEDUP_REMOVED lines=9> */
.L_x_99:
[----:B------:R-:W-:Y:S05]  /*45f0*/  BSYNC B1 ;  /* 0x0000000000017941 */ /* 0x000fea0003800000 */
.L_x_98:
        /* <DEDUP_REMOVED lines=9> */
.L_x_101:
[----:B------:R-:W-:Y:S05]  /*4690*/  BSYNC B1 ;  /* 0x0000000000017941 */ /* 0x000fea0003800000 */
.L_x_100:
        /* <DEDUP_REMOVED lines=10> */
.L_x_103:
[----:B------:R-:W-:Y:S05]  /*4740*/  BSYNC B1 ;  /* 0x0000000000017941 */ /* 0x000fea0003800000 */
.L_x_102:
        /* <DEDUP_REMOVED lines=10> */
.L_x_105:
[----:B------:R-:W-:Y:S05]  /*47f0*/  BSYNC B1 ;  /* 0x0000000000017941 */ /* 0x000fea0003800000 */
.L_x_104:
        /* <DEDUP_REMOVED lines=9> */
.L_x_107:
[----:B------:R-:W-:Y:S05]  /*4890*/  BSYNC B1 ;  /* 0x0000000000017941 */ /* 0x000fea0003800000 */
.L_x_106:
        /* <DEDUP_REMOVED lines=9> */
.L_x_109:
[----:B------:R-:W-:Y:S05]  /*4930*/  BSYNC B1 ;  /* 0x0000000000017941 */ /* 0x000fea0003800000 */
.L_x_108:
        /* <DEDUP_REMOVED lines=10> */
.L_x_111:
[----:B------:R-:W-:Y:S05]  /*49e0*/  BSYNC B1 ;  /* 0x0000000000017941 */ /* 0x000fea0003800000 */
.L_x_110:
        /* <DEDUP_REMOVED lines=10> */
.L_x_113:
[----:B------:R-:W-:Y:S05]  /*4a90*/  BSYNC B1 ;  /* 0x0000000000017941 */ /* 0x000fea0003800000 */
.L_x_112:
        /* <DEDUP_REMOVED lines=9> */
.L_x_115:
[----:B------:R-:W-:Y:S05]  /*4b30*/  BSYNC B1 ;  /* 0x0000000000017941 */ /* 0x000fea0003800000 */
.L_x_114:
        /* <DEDUP_REMOVED lines=9> */
.L_x_117:
[----:B------:R-:W-:Y:S05]  /*4bd0*/  BSYNC B1 ;  /* 0x0000000000017941 */ /* 0x000fea0003800000 */
.L_x_116:
        /* <DEDUP_REMOVED lines=10> */
.L_x_119:
[----:B------:R-:W-:Y:S05]  /*4c80*/  BSYNC B1 ;  /* 0x0000000000017941 */ /* 0x000fea0003800000 */
.L_x_118:
        /* <DEDUP_REMOVED lines=10> */
.L_x_121:
[----:B------:R-:W-:Y:S05]  /*4d30*/  BSYNC B1 ;  /* 0x0000000000017941 */ /* 0x000fea0003800000 */
.L_x_120:
        /* <DEDUP_REMOVED lines=9> */
.L_x_123:
[----:B------:R-:W-:Y:S05]  /*4dd0*/  BSYNC B1 ;  /* 0x0000000000017941 */ /* 0x000fea0003800000 */
.L_x_122:
        /* <DEDUP_REMOVED lines=9> */
.L_x_125:
[----:B------:R-:W-:Y:S05]  /*4e70*/  BSYNC B1 ;  /* 0x0000000000017941 */ /* 0x000fea0003800000 */
.L_x_124:
        /* <DEDUP_REMOVED lines=10> */
.L_x_127:
[----:B------:R-:W-:Y:S05]  /*4f20*/  BSYNC B1 ;  /* 0x0000000000017941 */ /* 0x000fea0003800000 */
.L_x_126:
        /* <DEDUP_REMOVED lines=10> */
.L_x_129:
[----:B------:R-:W-:Y:S05]  /*4fd0*/  BSYNC B1 ;  /* 0x0000000000017941 */ /* 0x000fea0003800000 */
.L_x_128:
        /* <DEDUP_REMOVED lines=9> */
.L_x_131:
[----:B------:R-:W-:Y:S05]  /*5070*/  BSYNC B1 ;  /* 0x0000000000017941 */ /* 0x000fea0003800000 */
.L_x_130:
        /* <DEDUP_REMOVED lines=9> */
.L_x_133:
[----:B------:R-:W-:Y:S05]  /*5110*/  BSYNC B1 ;  /* 0x0000000000017941 */ /* 0x000fea0003800000 */
.L_x_132:
        /* <DEDUP_REMOVED lines=10> */
.L_x_135:
[----:B------:R-:W-:Y:S05]  /*51c0*/  BSYNC B1 ;  /* 0x0000000000017941 */ /* 0x000fea0003800000 */
.L_x_134:
        /* <DEDUP_REMOVED lines=10> */
.L_x_137:
[----:B------:R-:W-:Y:S05]  /*5270*/  BSYNC B1 ;  /* 0x0000000000017941 */ /* 0x000fea0003800000 */
.L_x_136:
        /* <DEDUP_REMOVED lines=9> */
.L_x_139:
[----:B------:R-:W-:Y:S05]  /*5310*/  BSYNC B1 ;  /* 0x0000000000017941 */ /* 0x000fea0003800000 */
.L_x_138:
        /* <DEDUP_REMOVED lines=9> */
.L_x_141:
[----:B------:R-:W-:Y:S05]  /*53b0*/  BSYNC B1 ;  /* 0x0000000000017941 */ /* 0x000fea0003800000 */
.L_x_140:
        /* <DEDUP_REMOVED lines=10> */
.L_x_143:
[----:B------:R-:W-:Y:S05]  /*5460*/  BSYNC B1 ;  /* 0x0000000000017941 */ /* 0x000fea0003800000 */
.L_x_142:
        /* <DEDUP_REMOVED lines=10> */
.L_x_145:
[----:B------:R-:W-:Y:S05]  /*5510*/  BSYNC B1 ;  /* 0x0000000000017941 */ /* 0x000fea0003800000 */
.L_x_144:
        /* <DEDUP_REMOVED lines=9> */
.L_x_147:
[----:B------:R-:W-:Y:S05]  /*55b0*/  BSYNC B1 ;  /* 0x0000000000017941 */ /* 0x000fea0003800000 */
.L_x_146:
        /* <DEDUP_REMOVED lines=9> */
.L_x_149:
[----:B------:R-:W-:Y:S05]  /*5650*/  BSYNC B1 ;  /* 0x0000000000017941 */ /* 0x000fea0003800000 */
.L_x_148:
        /* <DEDUP_REMOVED lines=10> */
.L_x_151:
[----:B------:R-:W-:Y:S05]  /*5700*/  BSYNC B1 ;  /* 0x0000000000017941 */ /* 0x000fea0003800000 */
.L_x_150:
        /* <DEDUP_REMOVED lines=10> */
.L_x_153:
[----:B------:R-:W-:Y:S05]  /*57b0*/  BSYNC B1 ;  /* 0x0000000000017941 */ /* 0x000fea0003800000 */
.L_x_152:
        /* <DEDUP_REMOVED lines=9> */
.L_x_155:
[----:B------:R-:W-:Y:S05]  /*5850*/  BSYNC B1 ;  /* 0x0000000000017941 */ /* 0x000fea0003800000 */
.L_x_154:
        /* <DEDUP_REMOVED lines=9> */
.L_x_157:
[----:B------:R-:W-:Y:S05]  /*58f0*/  BSYNC B1 ;  /* 0x0000000000017941 */ /* 0x000fea0003800000 */
.L_x_156:
        /* <DEDUP_REMOVED lines=10> */
.L_x_159:
[----:B------:R-:W-:Y:S05]  /*59a0*/  BSYNC B1 ;  /* 0x0000000000017941 */ /* 0x000fea0003800000 */
.L_x_158:
        /* <DEDUP_REMOVED lines=10> */
.L_x_161:
[----:B------:R-:W-:Y:S05]  /*5a50*/  BSYNC B1 ;  /* 0x0000000000017941 */ /* 0x000fea0003800000 */
.L_x_160:
        /* <DEDUP_REMOVED lines=9> */
.L_x_163:
[----:B------:R-:W-:Y:S05]  /*5af0*/  BSYNC B1 ;  /* 0x0000000000017941 */ /* 0x000fea0003800000 */
.L_x_162:
        /* <DEDUP_REMOVED lines=9> */
.L_x_165:
[----:B------:R-:W-:Y:S05]  /*5b90*/  BSYNC B1 ;  /* 0x0000000000017941 */ /* 0x000fea0003800000 */
.L_x_164:
        /* <DEDUP_REMOVED lines=10> */
.L_x_167:
[----:B------:R-:W-:Y:S05]  /*5c40*/  BSYNC B1 ;  /* 0x0000000000017941 */ /* 0x000fea0003800000 */
.L_x_166:
        /* <DEDUP_REMOVED lines=10> */
.L_x_169:
[----:B------:R-:W-:Y:S05]  /*5cf0*/  BSYNC B1 ;  /* 0x0000000000017941 */ /* 0x000fea0003800000 */
.L_x_168:
        /* <DEDUP_REMOVED lines=9> */
.L_x_171:
[----:B------:R-:W-:Y:S05]  /*5d90*/  BSYNC B1 ;  /* 0x0000000000017941 */ /* 0x000fea0003800000 */
.L_x_170:
        /* <DEDUP_REMOVED lines=9> */
.L_x_173:
[----:B------:R-:W-:Y:S05]  /*5e30*/  BSYNC B1 ;  /* 0x0000000000017941 */ /* 0x000fea0003800000 */
.L_x_172:
        /* <DEDUP_REMOVED lines=10> */
.L_x_175:
[----:B------:R-:W-:Y:S05]  /*5ee0*/  BSYNC B1 ;  /* 0x0000000000017941 */ /* 0x000fea0003800000 */
.L_x_174:
        /* <DEDUP_REMOVED lines=10> */
.L_x_177:
[----:B------:R-:W-:Y:S05]  /*5f90*/  BSYNC B1 ;  /* 0x0000000000017941 */ /* 0x000fea0003800000 */
.L_x_176:
        /* <DEDUP_REMOVED lines=9> */
.L_x_179:
[----:B------:R-:W-:Y:S05]  /*6030*/  BSYNC B1 ;  /* 0x0000000000017941 */ /* 0x000fea0003800000 */
.L_x_178:
        /* <DEDUP_REMOVED lines=9> */
.L_x_181:
[----:B------:R-:W-:Y:S05]  /*60d0*/  BSYNC B1 ;  /* 0x0000000000017941 */ /* 0x000fea0003800000 */
.L_x_180:
        /* <DEDUP_REMOVED lines=10> */
.L_x_183:
[----:B------:R-:W-:Y:S05]  /*6180*/  BSYNC B1 ;  /* 0x0000000000017941 */ /* 0x000fea0003800000 */
.L_x_182:
        /* <DEDUP_REMOVED lines=10> */
.L_x_185:
[----:B------:R-:W-:Y:S05]  /*6230*/  BSYNC B1 ;  /* 0x0000000000017941 */ /* 0x000fea0003800000 */
.L_x_184:
        /* <DEDUP_REMOVED lines=9> */
.L_x_187:
[----:B------:R-:W-:Y:S05]  /*62d0*/  BSYNC B1 ;  /* 0x0000000000017941 */ /* 0x000fea0003800000 */
.L_x_186:
        /* <DEDUP_REMOVED lines=9> */
.L_x_189:
[----:B------:R-:W-:Y:S05]  /*6370*/  BSYNC B1 ;  /* 0x0000000000017941 */ /* 0x000fea0003800000 */
.L_x_188:
        /* <DEDUP_REMOVED lines=10> */
.L_x_191:
[----:B------:R-:W-:Y:S05]  /*6420*/  BSYNC B1 ;  /* 0x0000000000017941 */ /* 0x000fea0003800000 */
.L_x_190:
        /* <DEDUP_REMOVED lines=10> */
.L_x_193:
[----:B------:R-:W-:Y:S05]  /*64d0*/  BSYNC B1 ;  /* 0x0000000000017941 */ /* 0x000fea0003800000 */
.L_x_192:
        /* <DEDUP_REMOVED lines=9> */
.L_x_195:
[----:B------:R-:W-:Y:S05]  /*6570*/  BSYNC B1 ;  /* 0x0000000000017941 */ /* 0x000fea0003800000 */
.L_x_194:
        /* <DEDUP_REMOVED lines=9> */
.L_x_197:
[----:B------:R-:W-:Y:S05]  /*6610*/  BSYNC B1 ;  /* 0x0000000000017941 */ /* 0x000fea0003800000 */
.L_x_196:
        /* <DEDUP_REMOVED lines=10> */
.L_x_199:
[----:B------:R-:W-:Y:S05]  /*66c0*/  BSYNC B1 ;  /* 0x0000000000017941 */ /* 0x000fea0003800000 */
.L_x_198:
        /* <DEDUP_REMOVED lines=10> */
.L_x_201:
[----:B------:R-:W-:Y:S05]  /*6770*/  BSYNC B1 ;  /* 0x0000000000017941 */ /* 0x000fea0003800000 */
.L_x_200:
        /* <DEDUP_REMOVED lines=9> */
.L_x_203:
[----:B------:R-:W-:Y:S05]  /*6810*/  BSYNC B1 ;  /* 0x0000000000017941 */ /* 0x000fea0003800000 */
.L_x_202:
        /* <DEDUP_REMOVED lines=9> */
.L_x_205:
[----:B------:R-:W-:Y:S05]  /*68b0*/  BSYNC B1 ;  /* 0x0000000000017941 */ /* 0x000fea0003800000 */
.L_x_204:
        /* <DEDUP_REMOVED lines=10> */
.L_x_207:
[----:B------:R-:W-:Y:S05]  /*6960*/  BSYNC B1 ;  /* 0x0000000000017941 */ /* 0x000fea0003800000 */
.L_x_206:
        /* <DEDUP_REMOVED lines=10> */
.L_x_209:
[----:B------:R-:W-:Y:S05]  /*6a10*/  BSYNC B1 ;  /* 0x0000000000017941 */ /* 0x000fea0003800000 */
.L_x_208:
        /* <DEDUP_REMOVED lines=9> */
.L_x_211:
[----:B------:R-:W-:Y:S05]  /*6ab0*/  BSYNC B1 ;  /* 0x0000000000017941 */ /* 0x000fea0003800000 */
.L_x_210:
        /* <DEDUP_REMOVED lines=9> */
.L_x_213:
[----:B------:R-:W-:Y:S05]  /*6b50*/  BSYNC B1 ;  /* 0x0000000000017941 */ /* 0x000fea0003800000 */
.L_x_212:
        /* <DEDUP_REMOVED lines=10> */
.L_x_215:
[----:B------:R-:W-:Y:S05]  /*6c00*/  BSYNC B1 ;  /* 0x0000000000017941 */ /* 0x000fea0003800000 */
.L_x_214:
        /* <DEDUP_REMOVED lines=10> */
.L_x_217:
[----:B------:R-:W-:Y:S05]  /*6cb0*/  BSYNC B1 ;  /* 0x0000000000017941 */ /* 0x000fea0003800000 */
.L_x_216:
        /* <DEDUP_REMOVED lines=9> */
.L_x_219:
[----:B------:R-:W-:Y:S05]  /*6d50*/  BSYNC B1 ;  /* 0x0000000000017941 */ /* 0x000fea0003800000 */
.L_x_218:
        /* <DEDUP_REMOVED lines=9> */
.L_x_221:
[----:B------:R-:W-:Y:S05]  /*6df0*/  BSYNC B1 ;  /* 0x0000000000017941 */ /* 0x000fea0003800000 */
.L_x_220:
        /* <DEDUP_REMOVED lines=10> */
.L_x_223:
[----:B------:R-:W-:Y:S05]  /*6ea0*/  BSYNC B1 ;  /* 0x0000000000017941 */ /* 0x000fea0003800000 */
.L_x_222:
        /* <DEDUP_REMOVED lines=10> */
.L_x_225:
[----:B------:R-:W-:Y:S05]  /*6f50*/  BSYNC B1 ;  /* 0x0000000000017941 */ /* 0x000fea0003800000 */
.L_x_224:
        /* <DEDUP_REMOVED lines=9> */
.L_x_227:
[----:B------:R-:W-:Y:S05]  /*6ff0*/  BSYNC B1 ;  /* 0x0000000000017941 */ /* 0x000fea0003800000 */
.L_x_226:
        /* <DEDUP_REMOVED lines=9> */
.L_x_229:
[----:B------:R-:W-:Y:S05]  /*7090*/  BSYNC B1 ;  /* 0x0000000000017941 */ /* 0x000fea0003800000 */
.L_x_228:
        /* <DEDUP_REMOVED lines=10> */
.L_x_231:
[----:B------:R-:W-:Y:S05]  /*7140*/  BSYNC B1 ;  /* 0x0000000000017941 */ /* 0x000fea0003800000 */
.L_x_230:
        /* <DEDUP_REMOVED lines=10> */
.L_x_233:
[----:B------:R-:W-:Y:S05]  /*71f0*/  BSYNC B1 ;  /* 0x0000000000017941 */ /* 0x000fea0003800000 */
.L_x_232:
        /* <DEDUP_REMOVED lines=9> */
.L_x_235:
[----:B------:R-:W-:Y:S05]  /*7290*/  BSYNC B1 ;  /* 0x0000000000017941 */ /* 0x000fea0003800000 */
.L_x_234:
        /* <DEDUP_REMOVED lines=9> */
.L_x_237:
[----:B------:R-:W-:Y:S05]  /*7330*/  BSYNC B1 ;  /* 0x0000000000017941 */ /* 0x000fea0003800000 */
.L_x_236:
        /* <DEDUP_REMOVED lines=10> */
.L_x_239:
[----:B------:R-:W-:Y:S05]  /*73e0*/  BSYNC B1 ;  /* 0x0000000000017941 */ /* 0x000fea0003800000 */
.L_x_238:
        /* <DEDUP_REMOVED lines=10> */
.L_x_241:
[----:B------:R-:W-:Y:S05]  /*7490*/  BSYNC B1 ;  /* 0x0000000000017941 */ /* 0x000fea0003800000 */
.L_x_240:
        /* <DEDUP_REMOVED lines=9> */
.L_x_243:
[----:B------:R-:W-:Y:S05]  /*7530*/  BSYNC B1 ;  /* 0x0000000000017941 */ /* 0x000fea0003800000 */
.L_x_242:
        /* <DEDUP_REMOVED lines=9> */
.L_x_245:
[----:B------:R-:W-:Y:S05]  /*75d0*/  BSYNC B1 ;  /* 0x0000000000017941 */ /* 0x000fea0003800000 */
.L_x_244:
        /* <DEDUP_REMOVED lines=10> */
.L_x_247:
[----:B------:R-:W-:Y:S05]  /*7680*/  BSYNC B1 ;  /* 0x0000000000017941 */ /* 0x000fea0003800000 */
.L_x_246:
        /* <DEDUP_REMOVED lines=10> */
.L_x_249:
[----:B------:R-:W-:Y:S05]  /*7730*/  BSYNC B1 ;  /* 0x0000000000017941 */ /* 0x000fea0003800000 */
.L_x_248:
        /* <DEDUP_REMOVED lines=9> */
.L_x_251:
[----:B------:R-:W-:Y:S05]  /*77d0*/  BSYNC B1 ;  /* 0x0000000000017941 */ /* 0x000fea0003800000 */
.L_x_250:
        /* <DEDUP_REMOVED lines=9> */
.L_x_253:
[----:B------:R-:W-:Y:S05]  /*7870*/  BSYNC B1 ;  /* 0x0000000000017941 */ /* 0x000fea0003800000 */
.L_x_252:
        /* <DEDUP_REMOVED lines=10> */
.L_x_255:
[----:B------:R-:W-:Y:S05]  /*7920*/  BSYNC B1 ;  /* 0x0000000000017941 */ /* 0x000fea0003800000 */
.L_x_254:
        /* <DEDUP_REMOVED lines=10> */
.L_x_257:
[----:B------:R-:W-:Y:S05]  /*79d0*/  BSYNC B1 ;  /* 0x0000000000017941 */ /* 0x000fea0003800000 */
.L_x_256:
        /* <DEDUP_REMOVED lines=9> */
.L_x_259:
[----:B------:R-:W-:Y:S05]  /*7a70*/  BSYNC B1 ;  /* 0x0000000000017941 */ /* 0x000fea0003800000 */
.L_x_258:
        /* <DEDUP_REMOVED lines=9> */
.L_x_261:
[----:B------:R-:W-:Y:S05]  /*7b10*/  BSYNC B1 ;  /* 0x0000000000017941 */ /* 0x000fea0003800000 */
.L_x_260:
        /* <DEDUP_REMOVED lines=10> */
.L_x_263:
[----:B------:R-:W-:Y:S05]  /*7bc0*/  BSYNC B1 ;  /* 0x0000000000017941 */ /* 0x000fea0003800000 */
.L_x_262:
        /* <DEDUP_REMOVED lines=10> */
.L_x_265:
[----:B------:R-:W-:Y:S05]  /*7c70*/  BSYNC B1 ;  /* 0x0000000000017941 */ /* 0x000fea0003800000 */
.L_x_264:
        /* <DEDUP_REMOVED lines=9> */
.L_x_267:
[----:B------:R-:W-:Y:S05]  /*7d10*/  BSYNC B1 ;  /* 0x0000000000017941 */ /* 0x000fea0003800000 */
.L_x_266:
        /* <DEDUP_REMOVED lines=9> */
.L_x_269:
[----:B------:R-:W-:Y:S05]  /*7db0*/  BSYNC B1 ;  /* 0x0000000000017941 */ /* 0x000fea0003800000 */
.L_x_268:
        /* <DEDUP_REMOVED lines=10> */
.L_x_271:
[----:B------:R-:W-:Y:S05]  /*7e60*/  BSYNC B1 ;  /* 0x0000000000017941 */ /* 0x000fea0003800000 */
.L_x_270:
        /* <DEDUP_REMOVED lines=10> */
.L_x_273:
[----:B------:R-:W-:Y:S05]  /*7f10*/  BSYNC B1 ;  /* 0x0000000000017941 */ /* 0x000fea0003800000 */
.L_x_272:
        /* <DEDUP_REMOVED lines=9> */
.L_x_275:
[----:B------:R-:W-:Y:S05]  /*7fb0*/  BSYNC B1 ;  /* 0x0000000000017941 */ /* 0x000fea0003800000 */
.L_x_274:
        /* <DEDUP_REMOVED lines=9> */
.L_x_277:
[----:B------:R-:W-:Y:S05]  /*8050*/  BSYNC B1 ;  /* 0x0000000000017941 */ /* 0x000fea0003800000 */
.L_x_276:
        /* <DEDUP_REMOVED lines=10> */
.L_x_279:
[----:B------:R-:W-:Y:S05]  /*8100*/  BSYNC B1 ;  /* 0x0000000000017941 */ /* 0x000fea0003800000 */
.L_x_278:
        /* <DEDUP_REMOVED lines=10> */
.L_x_281:
[----:B------:R-:W-:Y:S05]  /*81b0*/  BSYNC B1 ;  /* 0x0000000000017941 */ /* 0x000fea0003800000 */
.L_x_280:
[----:B01-3-5:R-:W-:Y:S01]  /*81c0*/  LOP3.LUT R7, R19, 0xffffe000, RZ, 0xc0, !PT ;  /* 0xffffe00013077812 */ /* 0x02bfe200078ec0ff */
        /* <DEDUP_REMOVED lines=8> */
.L_x_283:
[----:B------:R-:W-:Y:S05]  /*8250*/  BSYNC B1 ;  /* 0x0000000000017941 */ /* 0x000fea0003800000 */
.L_x_282:
[----:B0---45:R-:W-:Y:S01]  /*8260*/  LOP3.LUT R5, R19, 0xffffe000, RZ, 0xc0, !PT ;  /* 0xffffe00013057812 */ /* 0x031fe200078ec0ff */
[----:B------:R-:W-:Y:S01]  /*8270*/  @P1 IMAD.MOV.U32 R4, RZ, RZ, R10 ;  /* 0x000000ffff041224 */ /* 0x000fe200078e000a */
[----:B------:R-:W-:Y:S01]  /*8280*/  ISETP.GT.AND P0, PT, R3, 0x8, P0 ;  /* 0x000000080300780c */ /* 0x000fe20000704270 */
[----:B------:R-:W-:Y:S02]  /*8290*/  BSSY B1, `(.L_x_284) ;  /* 0x0000008000017945 */ /* 0x000fe40003800000 */
[----:B------:R-:W-:-:S04]  /*82a0*/  FMUL R5, R5, R152 ;  /* 0x0000009805057220 */ /* 0x000fc80000400000 */
[----:B------:R-:W-:Y:S01]  /*82b0*/  FFMA R7, R150, R153, R5 ;  /* 0x0000009996077223 */ /* 0x000fe20000000005 */
[----:B------:R-:W-:-:S04]  /*82c0*/  @P1 IMAD.MOV.U32 R5, RZ, RZ, R11 ;  /* 0x000000ffff051224 */ /* 0x000fc800078e000b */
[----:B------:R-:W-:-:S05]  /*82d0*/  F2FP.TF32.F32.PACK_B R7, R7 ;  /* 0x00000007ff07723e */ /* 0x000fca00024050ff */
[----:B------:R0:W-:Y:S01]  /*82e0*/  @P1 STG.E desc[UR38][R4.64+0x3e0], R7 ;  /* 0x0003e00704001986 */ /* 0x0001e2000c101926 */
[----:B------:R-:W-:Y:S05]  /*82f0*/  @!P0 BRA `(.L_x_285) ;  /* 0x0000000000048947 */ /* 0x000fea0003800000 */
[----:B------:R3:W5:Y:S02]  /*8300*/  LDG.E.LTC128B R19, desc[UR38][R8.64+0x3e4] ;  /* 0x0003e42608137981 */ /* 0x000764000c1e1920 */
.L_x_285:
[----:B------:R-:W-:Y:S05]  /*8310*/  BSYNC B1 ;  /* 0x0000000000017941 */ /* 0x000fea0003800000 */
.L_x_284:
[----:B------:R-:W-:Y:S05]  /*8320*/  @!P0 BRA `(.L_x_286) ;  /* 0x0000002400488947 */ /* 0x000fea0003800000 */
[----:B-----5:R-:W-:-:S05]  /*8330*/  LOP3.LUT R19, R19, 0xffffe000, RZ, 0xc0, !PT ;  /* 0xffffe00013137812 */ /* 0x020fca00078ec0ff */
[----:B------:R-:W-:-:S04]  /*8340*/  FMUL R0, R19, R152 ;  /* 0x0000009813007220 */ /* 0x000fc80000400000 */
[----:B------:R-:W-:-:S05]  /*8350*/  FFMA R151, R151, R153, R0 ;  /* 0x0000009997977223 */ /* 0x000fca0000000000 */
[----:B------:R-:W-:-:S05]  /*8360*/  F2FP.TF32.F32.PACK_B R151, R151 ;  /* 0x00000097ff97723e */ /* 0x000fca00024050ff */
[----:B------:R4:W-:Y:S01]  /*8370*/  STG.E desc[UR38][R10.64+0x3e4], R151 ;  /* 0x0003e4970a007986 */ /* 0x0009e2000c101926 */
[----:B------:R-:W-:Y:S05]  /*8380*/  BRA `(.L_x_286) ;  /* 0x0000002400307947 */ /* 0x000fea0003800000 */
.L_x_33:
[----:B------:R-:W-:Y:S01]  /*8390*/  ISETP.GT.AND P3, PT, R0, 0x1, PT ;  /* 0x000000010000780c */ /* 0x000fe20003f64270 */
[----:B------:R-:W-:Y:S01]  /*83a0*/  ULDC.64 UR4, c[0x0][0x5c0] ;  /* 0x0001700000047ab9 */ /* 0x000fe20000000a00 */
[-C--:B------:R-:W-:Y:S01]  /*83b0*/  FMUL R9, R24, R153.reuse ;  /* 0x0000009918097220 */ /* 0x080fe20000400000 */
[C---:B------:R-:W-:Y:S01]  /*83c0*/  LEA R4, P4, R164.reuse, UR4, 0x2 ;  /* 0x00000004a4047c11 */ /* 0x040fe2000f8810ff */
[-C--:B------:R-:W-:Y:S01]  /*83d0*/  FMUL R25, R25, R153.reuse ;  /* 0x0000009919197220 */ /* 0x080fe20000400000 */
[----:B------:R-:W-:Y:S01]  /*83e0*/  ISETP.GT.AND P0, PT, R3, RZ, P3 ;  /* 0x000000ff0300720c */ /* 0x000fe20001f04270 */
[-C--:B------:R-:W-:Y:S01]  /*83f0*/  FMUL R27, R27, R153.reuse ;  /* 0x000000991b1b7220 */ /* 0x080fe20000400000 */
[----:B------:R-:W-:Y:S01]  /*8400*/  LEA.HI.X R5, R164, UR5, R177, 0x2, P4 ;  /* 0x00000005a4057c11 */ /* 0x000fe2000a0f14b1 */
[----:B------:R-:W-:Y:S01]  /*8410*/  FMUL R29, R29, R153 ;  /* 0x000000991d1d7220 */ /* 0x000fe20000400000 */
[----:B------:R-:W-:Y:S01]  /*8420*/  F2FP.TF32.F32.PACK_B R9, R9 ;  /* 0x00000009ff09723e */ /* 0x000fe200024050ff */
[----:B------:R-:W-:Y:S01]  /*8430*/  FMUL R31, R31, R153 ;  /* 0x000000991f1f7220 */ /* 0x000fe20000400000 */
[----:B------:R-:W-:Y:S01]  /*8440*/  F2FP.TF32.F32.PACK_B R25, R25 ;  /* 0x00000019ff19723e */ /* 0x000fe200024050ff */
[-C--:B------:R-:W-:Y:S01]  /*8450*/  FMUL R13, R32, R153.reuse ;  /* 0x00000099200d7220 */ /* 0x080fe20000400000 */
[C---:B------:R-:W-:Y:S01]  /*8460*/  SHF.L.U64.HI R7, R10.reuse, 0x5, R11 ;  /* 0x000000050a077819 */ /* 0x040fe2000001020b */
[----:B------:R0:W-:Y:S01]  /*8470*/  @P2 STG.E desc[UR38][R4.64], R9 ;  /* 0x0000000904002986 */ /* 0x0001e2000c101926 */
[----:B------:R-:W-:Y:S01]  /*8480*/  LEA R6, P4, R10, R4, 0x5 ;  /* 0x000000040a067211 */ /* 0x000fe200078828ff */
[-C--:B------:R-:W-:Y:S01]  /*8490*/  FMUL R11, R26, R153.reuse ;  /* 0x000000991a0b7220 */ /* 0x080fe20000400000 */
[----:B------:R-:W-:Y:S01]  /*84a0*/  ISETP.GT.AND P1, PT, R3, 0x8, P1 ;  /* 0x000000080300780c */ /* 0x000fe20000f24270 */
[----:B------:R-:W-:Y:S01]  /*84b0*/  @P0 STG.E desc[UR38][R4.64+0x4], R25 ;  /* 0x0000041904000986 */ /* 0x000fe2000c101926 */
[C---:B------:R-:W-:Y:S01]  /*84c0*/  ISETP.GT.AND P2, PT, R0.reuse, 0x8, PT ;  /* 0x000000080000780c */ /* 0x040fe20003f44270 */
[----:B------:R-:W-:Y:S01]  /*84d0*/  IMAD.X R7, R7, 0x1, R5, P4 ;  /* 0x0000000107077824 */ /* 0x000fe200020e0605 */
[----:B------:R-:W-:Y:S01]  /*84e0*/  ISETP.GT.AND P3, PT, R3, 0x8, P3 ;  /* 0x000000080300780c */ /* 0x000fe20001f64270 */
[-C--:B------:R-:W-:Y:S01]  /*84f0*/  FMUL R33, R33, R153.reuse ;  /* 0x0000009921217220 */ /* 0x080fe20000400000 */
[----:B------:R-:W-:Y:S01]  /*8500*/  ISETP.GT.AND P0, PT, R0, 0x9, PT ;  /* 0x000000090000780c */ /* 0x000fe20003f04270 */
[-C--:B------:R-:W-:Y:S01]  /*8510*/  FMUL R35, R35, R153.reuse ;  /* 0x0000009923237220 */ /* 0x080fe20000400000 */
[C---:B------:R-:W-:Y:S01]  /*8520*/  ISETP.GT.AND P5, PT, R3.reuse, RZ, P2 ;  /* 0x000000ff0300720c */ /* 0x040fe200017a4270 */
[-C--:B0-----:R-:W-:Y:S01]  /*8530*/  FMUL R9, R28, R153.reuse ;  /* 0x000000991c097220 */ /* 0x081fe20000400000 */
[----:B------:R-:W-:Y:S01]  /*8540*/  ISETP.GT.AND P4, PT, R3, RZ, P0 ;  /* 0x000000ff0300720c */ /* 0x000fe20000784270 */
[----:B------:R-:W-:Y:S01]  /*8550*/  FMUL R37, R37, R153 ;  /* 0x0000009925257220 */ /* 0x000fe20000400000 */
[----:B------:R-:W-:Y:S01]  /*8560*/  F2FP.TF32.F32.PACK_B R11, R11 ;  /* 0x0000000bff0b723e */ /* 0x000fe200024050ff */
[----:B------:R-:W-:Y:S01]  /*8570*/  FMUL R39, R39, R153 ;  /* 0x0000009927277220 */ /* 0x000fe20000400000 */
[----:B------:R-:W-:Y:S01]  /*8580*/  F2FP.TF32.F32.PACK_B R27, R27 ;  /* 0x0000001bff1b723e */ /* 0x000fe200024050ff */
[----:B------:R-:W-:Y:S01]  /*8590*/  FMUL R41, R41, R153 ;  /* 0x0000009929297220 */ /* 0x000fe20000400000 */
[----:B------:R-:W-:Y:S01]  /*85a0*/  F2FP.TF32.F32.PACK_B R9, R9 ;  /* 0x00000009ff09723e */ /* 0x000fe200024050ff */
[----:B------:R0:W-:Y:S01]  /*85b0*/  @P1 STG.E desc[UR38][R6.64], R11 ;  /* 0x0000000b06001986 */ /* 0x0001e2000c101926 */
[----:B------:R-:W-:Y:S01]  /*85c0*/  F2FP.TF32.F32.PACK_B R29, R29 ;  /* 0x0000001dff1d723e */ /* 0x000fe200024050ff */
[-C--:B------:R-:W-:Y:S01]  /*85d0*/  FMUL R43, R43, R153.reuse ;  /* 0x000000992b2b7220 */ /* 0x080fe20000400000 */
[C---:B------:R-:W-:Y:S01]  /*85e0*/  ISETP.GT.AND P1, PT, R0.reuse, 0x10, PT ;  /* 0x000000100000780c */ /* 0x040fe20003f24270 */
[----:B------:R-:W-:Y:S01]  /*85f0*/  @P3 STG.E desc[UR38][R6.64+0x4], R27 ;  /* 0x0000041b06003986 */ /* 0x000fe2000c101926 */
[----:B------:R-:W-:Y:S01]  /*8600*/  ISETP.GT.AND P3, PT, R0, 0x11, PT ;  /* 0x000000110000780c */ /* 0x000fe20003f64270 */
[-C--:B------:R-:W-:Y:S01]  /*8610*/  FMUL R45, R45, R153.reuse ;  /* 0x000000992d2d7220 */ /* 0x080fe20000400000 */
[C---:B------:R-:W-:Y:S01]  /*8620*/  ISETP.GT.AND P2, PT, R3.reuse, 0x8, P2 ;  /* 0x000000080300780c */ /* 0x040fe20001744270 */
[----:B------:R1:W-:Y:S01]  /*8630*/  @P5 STG.E desc[UR38][R4.64+0x20], R9 ;  /* 0x0000200904005986 */ /* 0x0003e2000c101926 */
[----:B------:R-:W-:Y:S01]  /*8640*/  ISETP.GT.AND P0, PT, R3, 0x8, P0 ;  /* 0x000000080300780c */ /* 0x000fe20000704270 */
[-C--:B------:R-:W-:Y:S01]  /*8650*/  FMUL R47, R47, R153.reuse ;  /* 0x000000992f2f7220 */ /* 0x080fe20000400000 */
[C---:B------:R-:W-:Y:S01]  /*8660*/  ISETP.GT.AND P5, PT, R3.reuse, RZ, P1 ;  /* 0x000000ff0300720c */ /* 0x040fe20000fa4270 */
[----:B------:R-:W-:Y:S01]  /*8670*/  @P4 STG.E desc[UR38][R4.64+0x24], R29 ;  /* 0x0000241d04004986 */ /* 0x000fe2000c101926 */
        /* <DEDUP_REMOVED lines=8> */
[----:B-1----:R-:W-:Y:S01]  /*8700*/  FMUL R9, R34, R153 ;  /* 0x0000009922097220 */ /* 0x002fe20000400000 */
[----:B------:R-:W-:Y:S01]  /*8710*/  F2FP.TF32.F32.PACK_B R33, R33 ;  /* 0x00000021ff21723e */ /* 0x000fe200024050ff */
[----:B------:R0:W-:Y:S01]  /*8720*/  @P2 STG.E desc[UR38][R6.64+0x20], R11 ;  /* 0x0000200b06002986 */ /* 0x0001e2000c101926 */
[----:B------:R-:W-:Y:S01]  /*8730*/  ISETP.GT.AND P1, PT, R3, 0x8, P1 ;  /* 0x000000080300780c */ /* 0x000fe20000f24270 */
[-C--:B------:R-:W-:Y:S01]  /*8740*/  FMUL R55, R55, R153.reuse ;  /* 0x0000009937377220 */ /* 0x080fe20000400000 */
[C---:B------:R-:W-:Y:S01]  /*8750*/  ISETP.GT.AND P2, PT, R0.reuse, 0x19, PT ;  /* 0x000000190000780c */ /* 0x040fe20003f44270 */
[----:B------:R-:W-:Y:S01]  /*8760*/  @P0 STG.E desc[UR38][R6.64+0x24], R31 ;  /* 0x0000241f06000986 */ /* 0x000fe2000c101926 */
[----:B------:R-:W-:Y:S01]  /*8770*/  ISETP.GT.AND P0, PT, R0, 0x18, PT ;  /* 0x000000180000780c */ /* 0x000fe20003f04270 */
[----:B------:R-:W-:Y:S01]  /*8780*/  FMUL R57, R57, R153 ;  /* 0x0000009939397220 */ /* 0x000fe20000400000 */
[----:B------:R-:W-:Y:S01]  /*8790*/  F2FP.TF32.F32.PACK_B R9, R9 ;  /* 0x00000009ff09723e */ /* 0x000fe200024050ff */
[----:B------:R1:W-:Y:S01]  /*87a0*/  @P5 STG.E desc[UR38][R4.64+0x40], R13 ;  /* 0x0000400d04005986 */ /* 0x0003e2000c101926 */
[----:B------:R-:W-:Y:S01]  /*87b0*/  ISETP.GT.AND P5, PT, R3, RZ, P0 ;  /* 0x000000ff0300720c */ /* 0x000fe200007a4270 */
[----:B------:R-:W-:Y:S01]  /*87c0*/  FMUL R59, R59, R153 ;  /* 0x000000993b3b7220 */ /* 0x000fe20000400000 */
[----:B------:R-:W-:Y:S01]  /*87d0*/  F2FP.TF32.F32.PACK_B R35, R35 ;  /* 0x00000023ff23723e */ /* 0x000fe200024050ff */
[----:B------:R-:W-:Y:S01]  /*87e0*/  @P4 STG.E desc[UR38][R4.64+0x44], R33 ;  /* 0x0000442104004986 */ /* 0x000fe2000c101926 */
[C---:B------:R-:W-:Y:S01]  /*87f0*/  ISETP.GT.AND P4, PT, R3.reuse, 0x8, P3 ;  /* 0x000000080300780c */ /* 0x040fe20001f84270 */
[----:B0-----:R-:W-:Y:S01]  /*8800*/  FMUL R11, R36, R153 ;  /* 0x00000099240b7220 */ /* 0x001fe20000400000 */
[----:B------:R-:W-:Y:S01]  /*8810*/  ISETP.GT.AND P3, PT, R3, RZ, P2 ;  /* 0x000000ff0300720c */ /* 0x000fe20001764270 */
[----:B------:R0:W-:Y:S01]  /*8820*/  @P1 STG.E desc[UR38][R6.64+0x40], R9 ;  /* 0x0000400906001986 */ /* 0x0001e2000c101926 */
[----:B------:R-:W-:Y:S01]  /*8830*/  F2FP.TF32.F32.PACK_B R37, R37 ;  /* 0x00000025ff25723e */ /* 0x000fe200024050ff */
[----:B------:R-:W-:Y:S01]  /*8840*/  FMUL R61, R61, R153 ;  /* 0x000000993d3d7220 */ /* 0x000fe20000400000 */
[----:B------:R-:W-:Y:S01]  /*8850*/  F2FP.TF32.F32.PACK_B R11, R11 ;  /* 0x0000000bff0b723e */ /* 0x000fe200024050ff */
[-C--:B-1----:R-:W-:Y:S01]  /*8860*/  FMUL R13, R40, R153.reuse ;  /* 0x00000099280d7220 */ /* 0x082fe20000400000 */
[----:B------:R-:W-:Y:S01]  /*8870*/  ISETP.GT.AND P1, PT, R0, 0x20, PT ;  /* 0x000000200000780c */ /* 0x000fe20003f24270 */
[-C--:B------:R-:W-:Y:S01]  /*8880*/  FMUL R63, R63, R153.reuse ;  /* 0x000000993f3f7220 */ /* 0x080fe20000400000 */
[----:B------:R-:W-:Y:S01]  /*8890*/  ISETP.GT.AND P0, PT, R3, 0x8, P0 ;  /* 0x000000080300780c */ /* 0x000fe20000704270 */
[----:B------:R-:W-:Y:S01]  /*88a0*/  FMUL R65, R65, R153 ;  /* 0x0000009941417220 */ /* 0x000fe20000400000 */
[----:B------:R-:W-:Y:S01]  /*88b0*/  F2FP.TF32.F32.PACK_B R39, R39 ;  /* 0x00000027ff27723e */ /* 0x000fe200024050ff */
[----:B------:R-:W-:Y:S01]  /*88c0*/  @P4 STG.E desc[UR38][R6.64+0x44], R35 ;  /* 0x0000442306004986 */ /* 0x000fe2000c101926 */
[C---:B------:R-:W-:Y:S01]  /*88d0*/  ISETP.GT.AND P4, PT, R3.reuse, 0x8, P2 ;  /* 0x000000080300780c */ /* 0x040fe20001784270 */
[-C--:B0-----:R-:W-:Y:S01]  /*88e0*/  FMUL R9, R38, R153.reuse ;  /* 0x0000009926097220 */ /* 0x081fe20000400000 */
[C---:B------:R-:W-:Y:S01]  /*88f0*/  ISETP.GT.AND P2, PT, R0.reuse, 0x21, PT ;  /* 0x000000210000780c */ /* 0x040fe20003f44270 */
[----:B------:R0:W-:Y:S01]  /*8900*/  @P5 STG.E desc[UR38][R4.64+0x60], R11 ;  /* 0x0000600b04005986 */ /* 0x0001e2000c101926 */
[----:B------:R-:W-:Y:S01]  /*8910*/  ISETP.GT.AND P5, PT, R3, RZ, P1 ;  /* 0x000000ff0300720c */ /* 0x000fe20000fa4270 */
[----:B------:R-:W-:Y:S01]  /*8920*/  FMUL R67, R67, R153 ;  /* 0x0000009943437220 */ /* 0x000fe20000400000 */
[----:B------:R-:W-:Y:S01]  /*8930*/  F2FP.TF32.F32.PACK_B R9, R9 ;  /* 0x00000009ff09723e */ /* 0x000fe200024050ff */
[----:B------:R-:W-:Y:S01]  /*8940*/  @P3 STG.E desc[UR38][R4.64+0x64], R37 ;  /* 0x0000642504003986 */ /* 0x000fe2000c101926 */
[----:B------:R-:W-:Y:S01]  /*8950*/  ISETP.GT.AND P3, PT, R3, RZ, P2 ;  /* 0x000000ff0300720c */ /* 0x000fe20001764270 */
[----:B------:R-:W-:Y:S01]  /*8960*/  FMUL R69, R69, R153 ;  /* 0x0000009945457220 */ /* 0x000fe20000400000 */
[----:B------:R-:W-:Y:S01]  /*8970*/  F2FP.TF32.F32.PACK_B R13, R13 ;  /* 0x0000000dff0d723e */ /* 0x000fe200024050ff */
[----:B------:R1:W-:Y:S01]  /*8980*/  @P0 STG.E desc[UR38][R6.64+0x60], R9 ;  /* 0x0000600906000986 */ /* 0x0003e2000c101926 */
[----:B------:R-:W-:Y:S01]  /*8990*/  F2FP.TF32.F32.PACK_B R41, R41 ;  /* 0x00000029ff29723e */ /* 0x000fe200024050ff */
[-C--:B------:R-:W-:Y:S01]  /*89a0*/  FMUL R71, R71, R153.reuse ;  /* 0x0000009947477220 */ /* 0x080fe20000400000 */
[----:B------:R-:W-:Y:S01]  /*89b0*/  ISETP.GT.AND P0, PT, R0, 0x28, PT ;  /* 0x000000280000780c */ /* 0x000fe20003f04270 */
[----:B------:R-:W-:Y:S01]  /*89c0*/  @P4 STG.E desc[UR38][R6.64+0x64], R39 ;  /* 0x0000642706004986 */ /* 0x000fe2000c101926 */
[C---:B------:R-:W-:Y:S01]  /*89d0*/  ISETP.GT.AND P1, PT, R3.reuse, 0x8, P1 ;  /* 0x000000080300780c */ /* 0x040fe20000f24270 */
[-C--:B0-----:R-:W-:Y:S01]  /*89e0*/  FMUL R11, R44, R153.reuse ;  /* 0x000000992c0b7220 */ /* 0x081fe20000400000 */
[----:B------:R-:W-:Y:S01]  /*89f0*/  ISETP.GT.AND P4, PT, R3, 0x8, P2 ;  /* 0x000000080300780c */ /* 0x000fe20001784270 */
[----:B------:R0:W-:Y:S01]  /*8a00*/  @P5 STG.E desc[UR38][R4.64+0x80], R13 ;  /* 0x0000800d04005986 */ /* 0x0001e2000c101926 */
[----:B------:R-:W-:Y:S01]  /*8a10*/  ISETP.GT.AND P2, PT, R0, 0x29, PT ;  /* 0x000000290000780c */ /* 0x000fe20003f44270 */
[-C--:B------:R-:W-:Y:S01]  /*8a20*/  FMUL R73, R73, R153.reuse ;  /* 0x0000009949497220 */ /* 0x080fe20000400000 */
[C---:B------:R-:W-:Y:S01]  /*8a30*/  ISETP.GT.AND P5, PT, R3.reuse, RZ, P0 ;  /* 0x000000ff0300720c */ /* 0x040fe200007a4270 */
[-C--:B-1----:R-:W-:Y:S01]  /*8a40*/  FMUL R9, R42, R153.reuse ;  /* 0x000000992a097220 */ /* 0x082fe20000400000 */
[----:B------:R-:W-:Y:S01]  /*8a50*/  @P3 STG.E desc[UR38][R4.64+0x84], R41 ;  /* 0x0000842904003986 */ /* 0x000fe2000c101926 */
[----:B------:R-:W-:Y:S01]  /*8a60*/  ISETP.GT.AND P3, PT, R3, RZ, P2 ;  /* 0x000000ff0300720c */ /* 0x000fe20001764270 */
[----:B------:R-:W-:Y:S01]  /*8a70*/  FMUL R75, R75, R153 ;  /* 0x000000994b4b7220 */ /* 0x000fe20000400000 */
[----:B------:R-:W-:Y:S01]  /*8a80*/  F2FP.TF32.F32.PACK_B R43, R43 ;  /* 0x0000002bff2b723e */ /* 0x000fe200024050ff */
[----:B------:R-:W-:Y:S01]  /*8a90*/  FMUL R77, R77, R153 ;  /* 0x000000994d4d7220 */ /* 0x000fe20000400000 */
[----:B------:R-:W-:Y:S01]  /*8aa0*/  F2FP.TF32.F32.PACK_B R9, R9 ;  /* 0x00000009ff09723e */ /* 0x000fe200024050ff */
[----:B------:R-:W-:Y:S01]  /*8ab0*/  FMUL R79, R79, R153 ;  /* 0x000000994f4f7220 */ /* 0x000fe20000400000 */
[----:B------:R-:W-:Y:S01]  /*8ac0*/  F2FP.TF32.F32.PACK_B R11, R11 ;  /* 0x0000000bff0b723e */ /* 0x000fe200024050ff */
[----:B0-----:R-:W-:Y:S01]  /*8ad0*/  FMUL R13, R48, R153 ;  /* 0x00000099300d7220 */ /* 0x001fe20000400000 */
[----:B------:R-:W-:Y:S01]  /*8ae0*/  F2FP.TF32.F32.PACK_B R45, R45 ;  /* 0x0000002dff2d723e */ /* 0x000fe200024050ff */
[----:B------:R0:W-:Y:S01]  /*8af0*/  @P1 STG.E desc[UR38][R6.64+0x80], R9 ;  /* 0x0000800906001986 */ /* 0x0001e2000c101926 */
[C---:B------:R-:W-:Y:S01]  /*8b00*/  ISETP.GT.AND P1, PT, R0.reuse, 0x30, PT ;  /* 0x000000300000780c */ /* 0x040fe20003f24270 */
[-C--:B------:R-:W-:Y:S01]  /*8b10*/  FMUL R81, R81, R153.reuse ;  /* 0x0000009951517220 */ /* 0x080fe20000400000 */
[C---:B------:R-:W-:Y:S01]  /*8b20*/  ISETP.GT.AND P0, PT, R3.reuse, 0x8, P0 ;  /* 0x000000080300780c */ /* 0x040fe20000704270 */
[----:B------:R-:W-:Y:S01]  /*8b30*/  @P4 STG.E desc[UR38][R6.64+0x84], R43 ;  /* 0x0000842b06004986 */ /* 0x000fe2000c101926 */
[----:B------:R-:W-:Y:S01]  /*8b40*/  ISETP.GT.AND P4, PT, R3, 0x8, P2 ;  /* 0x000000080300780c */ /* 0x000fe20001784270 */
[-C--:B------:R-:W-:Y:S01]  /*8b50*/  FMUL R83, R83, R153.reuse ;  /* 0x0000009953537220 */ /* 0x080fe20000400000 */
[----:B------:R-:W-:Y:S01]  /*8b60*/  ISETP.GT.AND P2, PT, R0, 0x31, PT ;  /* 0x000000310000780c */ /* 0x000fe20003f44270 */
[----:B------:R1:W-:Y:S01]  /*8b70*/  @P5 STG.E desc[UR38][R4.64+0xa0], R11 ;  /* 0x0000a00b04005986 */ /* 0x0003e2000c101926 */
[----:B------:R-:W-:Y:S01]  /*8b80*/  ISETP.GT.AND P5, PT, R3, RZ, P1 ;  /* 0x000000ff0300720c */ /* 0x000fe20000fa4270 */
[----:B------:R-:W-:Y:S01]  /*8b90*/  FMUL R85, R85, R153 ;  /* 0x0000009955557220 */ /* 0x000fe20000400000 */
[----:B------:R-:W-:Y:S01]  /*8ba0*/  F2FP.TF32.F32.PACK_B R47, R47 ;  /* 0x0000002fff2f723e */ /* 0x000fe200024050ff */
[-C--:B0-----:R-:W-:Y:S01]  /*8bb0*/  FMUL R9, R46, R153.reuse ;  /* 0x000000992e097220 */ /* 0x081fe20000400000 */
        /* <DEDUP_REMOVED lines=8> */
[-C--:B-1----:R-:W-:Y:S01]  /*8c40*/  FMUL R11, R52, R153.reuse ;  /* 0x00000099340b7220 */ /* 0x082fe20000400000 */
[----:B------:R-:W-:Y:S01]  /*8c50*/  ISETP.GT.AND P1, PT, R3, 0x8, P1 ;  /* 0x000000080300780c */ /* 0x000fe20000f24270 */
[----:B------:R0:W-:Y:S01]  /*8c60*/  @P0 STG.E desc[UR38][R6.64+0xa0], R9 ;  /* 0x0000a00906000986 */ /* 0x0001e2000c101926 */
[C---:B------:R-:W-:Y:S01]  /*8c70*/  ISETP.GT.AND P0, PT, R0.reuse, 0x38, PT ;  /* 0x000000380000780c */ /* 0x040fe20003f04270 */
[----:B------:R-:W-:Y:S01]  /*8c80*/  FMUL R93, R93, R153 ;  /* 0x000000995d5d7220 */ /* 0x000fe20000400000 */
[----:B------:R-:W-:Y:S01]  /*8c90*/  F2FP.TF32.F32.PACK_B R51, R51 ;  /* 0x00000033ff33723e */ /* 0x000fe200024050ff */
        /* <DEDUP_REMOVED lines=15> */
[-C--:B------:R-:W-:Y:S01]  /*8d90*/  FMUL R103, R103, R153.reuse ;  /* 0x0000009967677220 */ /* 0x080fe20000400000 */
[----:B------:R-:W-:Y:S01]  /*8da0*/  ISETP.GT.AND P0, PT, R3, 0x8, P0 ;  /* 0x000000080300780c */ /* 0x000fe20000704270 */
[----:B-1----:R-:W-:Y:S01]  /*8db0*/  FMUL R13, R56, R153 ;  /* 0x00000099380d7220 */ /* 0x002fe20000400000 */
[----:B------:R-:W-:Y:S01]  /*8dc0*/  F2FP.TF32.F32.PACK_B R55, R55 ;  /* 0x00000037ff37723e */ /* 0x000fe200024050ff */
        /* <DEDUP_REMOVED lines=15> */
[-C--:B------:R-:W-:Y:S01]  /*8ec0*/  FMUL R111, R111, R153.reuse ;  /* 0x000000996f6f7220 */ /* 0x080fe20000400000 */
[----:B------:R-:W-:Y:S01]  /*8ed0*/  ISETP.GT.AND P1, PT, R3, 0x8, P1 ;  /* 0x000000080300780c */ /* 0x000fe20000f24270 */
[----:B------:R-:W-:Y:S01]  /*8ee0*/  FMUL R113, R113, R153 ;  /* 0x0000009971717220 */ /* 0x000fe20000400000 */
[----:B------:R-:W-:Y:S01]  /*8ef0*/  F2FP.TF32.F32.PACK_B R9, R9 ;  /* 0x00000009ff09723e */ /* 0x000fe200024050ff */
[-C--:B------:R-:W-:Y:S01]  /*8f00*/  FMUL R115, R115, R153.reuse ;  /* 0x0000009973737220 */ /* 0x080fe20000400000 */
[----:B-1----:R-:W-:Y:S01]  /*8f10*/  FMUL R11, R60, R153 ;  /* 0x000000993c0b7220 */ /* 0x002fe20000400000 */
[----:B------:R-:W-:Y:S01]  /*8f20*/  F2FP.TF32.F32.PACK_B R59, R59 ;  /* 0x0000003bff3b723e */ /* 0x000fe200024050ff */
[-C--:B------:R-:W-:Y:S01]  /*8f30*/  FMUL R117, R117, R153.reuse ;  /* 0x0000009975757220 */ /* 0x080fe20000400000 */
        /* <DEDUP_REMOVED lines=47> */
[----:B------:R-:W-:Y:S01]  /*9230*/  ISETP.GT.AND P0, PT, R0, 0x58, PT ;  /* 0x000000580000780c */ /* 0x000fe20003f04270 */
[----:B------:R-:W-:Y:S01]  /*9240*/  FMUL R147, R147, R153 ;  /* 0x0000009993937220 */ /* 0x000fe20000400000 */
[----:B------:R-:W-:Y:S01]  /*9250*/  F2FP.TF32.F32.PACK_B R11, R11 ;  /* 0x0000000bff0b723e */ /* 0x000fe200024050ff */
[----:B------:R-:W-:Y:S01]  /*9260*/  @P4 STG.E desc[UR38][R6.64+0x124], R63 ;  /* 0x0001243f06004986 */ /* 0x000fe2000c101926 */
[C---:B------:R-:W-:Y:S01]  /*9270*/  ISETP.GT.AND P4, PT, R3.reuse, 0x8, P2 ;  /* 0x000000080300780c */ /* 0x040fe20001784270 */
        /* <DEDUP_REMOVED lines=10> */
[----:B------:R-:W-:-:S02]  /*9320*/  ISETP.GT.AND P0, PT, R3, 0x8, P0 ;  /* 0x000000080300780c */ /* 0x000fc40000704270 */
[----:B------:R-:W-:Y:S01]  /*9330*/  F2FP.TF32.F32.PACK_B R9, R9 ;  /* 0x00000009ff09723e */ /* 0x000fe200024050ff */
[----:B-1----:R-:W-:Y:S01]  /*9340*/  FMUL R13, R72, R153 ;  /* 0x00000099480d7220 */ /* 0x002fe20000400000 */
[----:B------:R-:W-:-:S03]  /*9350*/  F2FP.TF32.F32.PACK_B R71, R71 ;  /* 0x00000047ff47723e */ /* 0x000fc600024050ff */
[----:B------:R0:W-:Y:S01]  /*9360*/  @P1 STG.E desc[UR38][R6.64+0x140], R9 ;  /* 0x0001400906001986 */ /* 0x0001e2000c101926 */
[C---:B------:R-:W-:Y:S02]  /*9370*/  ISETP.GT.AND P1, PT, R0.reuse, 0x60, PT ;  /* 0x000000600000780c */ /* 0x040fe40003f24270 */
[----:B------:R-:W-:Y:S01]  /*9380*/  F2FP.TF32.F32.PACK_B R13, R13 ;  /* 0x0000000dff0d723e */ /* 0x000fe200024050ff */
[----:B------:R-:W-:Y:S01]  /*9390*/  @P4 STG.E desc[UR38][R6.64+0x144], R67 ;  /* 0x0001444306004986 */ /* 0x000fe2000c101926 */
[C---:B------:R-:W-:Y:S02]  /*93a0*/  ISETP.GT.AND P4, PT, R3.reuse, 0x8, P2 ;  /* 0x000000080300780c */ /* 0x040fe40001784270 */
[----:B------:R-:W-:Y:S01]  /*93b0*/  ISETP.GT.AND P2, PT, R0, 0x61, PT ;  /* 0x000000610000780c */ /* 0x000fe20003f44270 */
[----:B------:R1:W-:Y:S01]  /*93c0*/  @P5 STG.E desc[UR38][R4.64+0x160], R11 ;  /* 0x0001600b04005986 */ /* 0x0003e2000c101926 */
[C---:B------:R-:W-:Y:S02]  /*93d0*/  ISETP.GT.AND P5, PT, R3.reuse, RZ, P1 ;  /* 0x000000ff0300720c */ /* 0x040fe40000fa4270 */
[----:B------:R-:W-:Y:S01]  /*93e0*/  F2FP.TF32.F32.PACK_B R73, R73 ;  /* 0x00000049ff49723e */ /* 0x000fe200024050ff */
[----:B0-----:R-:W-:Y:S01]  /*93f0*/  FMUL R9, R70, R153 ;  /* 0x0000009946097220 */ /* 0x001fe20000400000 */
[----:B------:R-:W-:Y:S01]  /*9400*/  @P3 STG.E desc[UR38][R4.64+0x164], R69 ;  /* 0x0001644504003986 */ /* 0x000fe2000c101926 */
[----:B------:R-:W-:-:S02]  /*9410*/  ISETP.GT.AND P3, PT, R3, RZ, P2 ;  /* 0x000000ff0300720c */ /* 0x000fc40001764270 */
[----:B------:R-:W-:Y:S02]  /*9420*/  ISETP.GT.AND P1, PT, R3, 0x8, P1 ;  /* 0x000000080300780c */ /* 0x000fe40000f24270 */
        /* <DEDUP_REMOVED lines=252> */
[----:B------:R-:W-:Y:S01]  /*a3f0*/  @P3 STG.E desc[UR38][R4.64+0x364], R133 ;  /* 0x0003648504003986 */ /* 0x000fe2000c101926 */
[----:B0-----:R-:W-:Y:S01]  /*a400*/  FMUL R9, R134, R153 ;  /* 0x0000009986097220 */ /* 0x001fe20000400000 */
[----:B------:R-:W-:-:S02]  /*a410*/  ISETP.GT.AND P3, PT, R3, RZ, P2 ;  /* 0x000000ff0300720c */ /* 0x000fc40001764270 */
[----:B------:R-:W-:Y:S02]  /*a420*/  ISETP.GT.AND P1, PT, R3, 0x8, P1 ;  /* 0x000000080300780c */ /* 0x000fe40000f24270 */
[----:B------:R-:W-:Y:S01]  /*a430*/  F2FP.TF32.F32.PACK_B R9, R9 ;  /* 0x00000009ff09723e */ /* 0x000fe200024050ff */
[----:B-1----:R-:W-:Y:S01]  /*a440*/  FMUL R11, R140, R153 ;  /* 0x000000998c0b7220 */ /* 0x002fe20000400000 */
[----:B------:R-:W-:-:S03]  /*a450*/  F2FP.TF32.F32.PACK_B R139, R139 ;  /* 0x0000008bff8b723e */ /* 0x000fc600024050ff */
[----:B------:R0:W-:Y:S01]  /*a460*/  @P0 STG.E desc[UR38][R6.64+0x360], R9 ;  /* 0x0003600906000986 */ /* 0x0001e2000c101926 */
[----:B------:R-:W-:Y:S02]  /*a470*/  F2FP.TF32.F32.PACK_B R141, R141 ;  /* 0x0000008dff8d723e */ /* 0x000fe400024050ff */
[----:B------:R-:W-:Y:S01]  /*a480*/  F2FP.TF32.F32.PACK_B R11, R11 ;  /* 0x0000000bff0b723e */ /* 0x000fe200024050ff */
[----:B------:R-:W-:Y:S01]  /*a490*/  @P4 STG.E desc[UR38][R6.64+0x364], R135 ;  /* 0x0003648706004986 */ /* 0x000fe2000c101926 */
[C---:B------:R-:W-:Y:S02]  /*a4a0*/  ISETP.GT.AND P4, PT, R0.reuse, 0xe8, PT ;  /* 0x000000e80000780c */ /* 0x040fe40003f84270 */
[----:B------:R-:W-:Y:S01]  /*a4b0*/  F2FP.TF32.F32.PACK_B R143, R143 ;  /* 0x0000008fff8f723e */ /* 0x000fe200024050ff */
[----:B------:R1:W-:Y:S01]  /*a4c0*/  @P5 STG.E desc[UR38][R4.64+0x380], R13 ;  /* 0x0003800d04005986 */ /* 0x0003e2000c101926 */
[----:B------:R-:W-:Y:S02]  /*a4d0*/  ISETP.GT.AND P5, PT, R0, 0xe9, PT ;  /* 0x000000e90000780c */ /* 0x000fe40003fa4270 */
[----:B------:R-:W-:Y:S01]  /*a4e0*/  F2FP.TF32.F32.PACK_B R145, R145 ;  /* 0x00000091ff91723e */ /* 0x000fe200024050ff */
[----:B------:R-:W-:Y:S01]  /*a4f0*/  @P3 STG.E desc[UR38][R4.64+0x384], R137 ;  /* 0x0003848904003986 */ /* 0x000fe2000c101926 */
[C---:B------:R-:W-:Y:S01]  /*a500*/  ISETP.GT.AND P3, PT, R3.reuse, 0x8, P2 ;  /* 0x000000080300780c */ /* 0x040fe20001764270 */
[----:B0-----:R-:W-:Y:S01]  /*a510*/  FMUL R9, R138, R153 ;  /* 0x000000998a097220 */ /* 0x001fe20000400000 */
[----:B------:R-:W-:-:S02]  /*a520*/  ISETP.GT.AND P2, PT, R3, RZ, P4 ;  /* 0x000000ff0300720c */ /* 0x000fc40002744270 */
[C---:B------:R-:W-:Y:S02]  /*a530*/  ISETP.GT.AND P0, PT, R3.reuse, RZ, P5 ;  /* 0x000000ff0300720c */ /* 0x040fe40002f04270 */
[C---:B------:R-:W-:Y:S01]  /*a540*/  ISETP.GT.AND P4, PT, R3.reuse, 0x8, P4 ;  /* 0x000000080300780c */ /* 0x040fe20002784270 */
[----:B-1----:R-:W-:Y:S01]  /*a550*/  FMUL R13, R142, R153 ;  /* 0x000000998e0d7220 */ /* 0x002fe20000400000 */
[----:B------:R-:W-:Y:S02]  /*a560*/  ISETP.GT.AND P5, PT, R3, 0x8, P5 ;  /* 0x000000080300780c */ /* 0x000fe40002fa4270 */
[----:B------:R-:W-:Y:S02]  /*a570*/  F2FP.TF32.F32.PACK_B R9, R9 ;  /* 0x00000009ff09723e */ /* 0x000fe400024050ff */
[----:B------:R-:W-:Y:S02]  /*a580*/  F2FP.TF32.F32.PACK_B R13, R13 ;  /* 0x0000000dff0d723e */ /* 0x000fe400024050ff */
[----:B------:R-:W-:Y:S01]  /*a590*/  F2FP.TF32.F32.PACK_B R147, R147 ;  /* 0x00000093ff93723e */ /* 0x000fe200024050ff */
[----:B------:R0:W-:Y:S01]  /*a5a0*/  @P1 STG.E desc[UR38][R6.64+0x380], R9 ;  /* 0x0003800906001986 */ /* 0x0001e2000c101926 */
[----:B------:R-:W-:-:S02]  /*a5b0*/  ISETP.GT.AND P1, PT, R0, 0xf8, PT ;  /* 0x000000f80000780c */ /* 0x000fc40003f24270 */
        /* <DEDUP_REMOVED lines=8> */
[----:B0-----:R-:W-:Y:S01]  /*a640*/  FMUL R9, R144, R153 ;  /* 0x0000009990097220 */ /* 0x001fe20000400000 */
[----:B------:R-:W-:-:S02]  /*a650*/  ISETP.GT.AND P0, PT, R0, 0xf9, PT ;  /* 0x000000f90000780c */ /* 0x000fc40003f04270 */
[----:B------:R0:W-:Y:S01]  /*a660*/  @P4 STG.E desc[UR38][R6.64+0x3a0], R13 ;  /* 0x0003a00d06004986 */ /* 0x0001e2000c101926 */
[C---:B------:R-:W-:Y:S02]  /*a670*/  ISETP.GT.AND P4, PT, R3.reuse, RZ, P2 ;  /* 0x000000ff0300720c */ /* 0x040fe40001784270 */
[----:B------:R-:W-:Y:S01]  /*a680*/  F2FP.TF32.F32.PACK_B R9, R9 ;  /* 0x00000009ff09723e */ /* 0x000fe200024050ff */
[----:B------:R-:W-:Y:S01]  /*a690*/  @P5 STG.E desc[UR38][R6.64+0x3a4], R143 ;  /* 0x0003a48f06005986 */ /* 0x000fe2000c101926 */
[C---:B------:R-:W-:Y:S01]  /*a6a0*/  ISETP.GT.AND P5, PT, R3.reuse, RZ, P3 ;  /* 0x000000ff0300720c */ /* 0x040fe20001fa4270 */
[----:B-1----:R-:W-:Y:S01]  /*a6b0*/  FMUL R11, R146, R153 ;  /* 0x00000099920b7220 */ /* 0x002fe20000400000 */
[C---:B------:R-:W-:Y:S02]  /*a6c0*/  ISETP.GT.AND P3, PT, R3.reuse, 0x8, P3 ;  /* 0x000000080300780c */ /* 0x040fe40001f64270 */
[----:B------:R-:W-:Y:S02]  /*a6d0*/  ISETP.GT.AND P2, PT, R3, 0x8, P2 ;  /* 0x000000080300780c */ /* 0x000fe40001744270 */
[----:B------:R-:W-:Y:S01]  /*a6e0*/  F2FP.TF32.F32.PACK_B R11, R11 ;  /* 0x0000000bff0b723e */ /* 0x000fe200024050ff */
[----:B0-----:R-:W-:-:S05]  /*a6f0*/  FMUL R13, R150, R153 ;  /* 0x00000099960d7220 */ /* 0x001fca0000400000 */
[----:B------:R-:W-:Y:S01]  /*a700*/  F2FP.TF32.F32.PACK_B R13, R13 ;  /* 0x0000000dff0d723e */ /* 0x000fe200024050ff */
[----:B------:R-:W-:Y:S01]  /*a710*/  @P5 STG.E desc[UR38][R4.64+0x3c0], R9 ;  /* 0x0003c00904005986 */ /* 0x000fe2000c101926 */
[C---:B------:R-:W-:Y:S01]  /*a720*/  ISETP.GT.AND P5, PT, R3.reuse, RZ, P1 ;  /* 0x000000ff0300720c */ /* 0x040fe20000fa4270 */
[----:B------:R-:W-:Y:S01]  /*a730*/  @P3 IMAD.MOV.U32 R2, RZ, RZ, R6 ;  /* 0x000000ffff023224 */ /* 0x000fe200078e0006 */
[C---:B------:R-:W-:Y:S01]  /*a740*/  ISETP.GT.AND P1, PT, R3.reuse, 0x8, P1 ;  /* 0x000000080300780c */ /* 0x040fe20000f24270 */
[----:B------:R-:W-:Y:S01]  /*a750*/  @P4 STG.E desc[UR38][R4.64+0x3c4], R145 ;  /* 0x0003c49104004986 */ /* 0x000fe2000c101926 */
[C---:B------:R-:W-:Y:S02]  /*a760*/  ISETP.GT.AND P4, PT, R3.reuse, RZ, P0 ;  /* 0x000000ff0300720c */ /* 0x040fe40000784270 */
[----:B------:R-:W-:Y:S01]  /*a770*/  ISETP.GT.AND P0, PT, R3, 0x8, P0 ;  /* 0x000000080300780c */ /* 0x000fe20000704270 */
[----:B------:R-:W-:-:S05]  /*a780*/  @P3 IMAD.MOV.U32 R3, RZ, RZ, R7 ;  /* 0x000000ffff033224 */ /* 0x000fca00078e0007 */
[----:B------:R0:W-:Y:S02]  /*a790*/  @P3 STG.E desc[UR38][R2.64+0x3c0], R11 ;  /* 0x0003c00b02003986 */ /* 0x0001e4000c101926 */
[----:B0-----:R-:W-:Y:S02]  /*a7a0*/  @P2 IMAD.MOV.U32 R2, RZ, RZ, R6 ;  /* 0x000000ffff022224 */ /* 0x001fe400078e0006 */
[----:B------:R-:W-:-:S05]  /*a7b0*/  @P2 IMAD.MOV.U32 R3, RZ, RZ, R7 ;  /* 0x000000ffff032224 */ /* 0x000fca00078e0007 */
[----:B------:R0:W-:Y:S02]  /*a7c0*/  @P2 STG.E desc[UR38][R2.64+0x3c4], R147 ;  /* 0x0003c49302002986 */ /* 0x0001e4000c101926 */
[----:B0-----:R-:W-:Y:S02]  /*a7d0*/  @P5 IMAD.MOV.U32 R2, RZ, RZ, R4 ;  /* 0x000000ffff025224 */ /* 0x001fe400078e0004 */
[----:B------:R-:W-:-:S05]  /*a7e0*/  @P5 IMAD.MOV.U32 R3, RZ, RZ, R5 ;  /* 0x000000ffff035224 */ /* 0x000fca00078e0005 */
[----:B------:R0:W-:Y:S04]  /*a7f0*/  @P5 STG.E desc[UR38][R2.64+0x3e0], R15 ;  /* 0x0003e00f02005986 */ /* 0x0001e8000c101926 */
[----:B------:R1:W-:Y:S01]  /*a800*/  @P4 STG.E desc[UR38][R4.64+0x3e4], R149 ;  /* 0x0003e49504004986 */ /* 0x0003e2000c101926 */
[----:B0-----:R-:W-:Y:S02]  /*a810*/  @P1 IMAD.MOV.U32 R2, RZ, RZ, R6 ;  /* 0x000000ffff021224 */ /* 0x001fe400078e0006 */
[----:B------:R-:W-:-:S05]  /*a820*/  @P1 IMAD.MOV.U32 R3, RZ, RZ, R7 ;  /* 0x000000ffff031224 */ /* 0x000fca00078e0007 */
[----:B------:R1:W-:Y:S04]  /*a830*/  @P1 STG.E desc[UR38][R2.64+0x3e0], R13 ;  /* 0x0003e00d02001986 */ /* 0x0003e8000c101926 */
[----:B------:R1:W-:Y:S02]  /*a840*/  @P0 STG.E desc[UR38][R6.64+0x3e4], R151 ;  /* 0x0003e49706000986 */ /* 0x0003e4000c101926 */
.L_x_286:
[----:B------:R-:W-:Y:S05]  /*a850*/  BSYNC B0 ;  /* 0x0000000000007941 */ /* 0x000fea0003800000 */
.L_x_32:
[----:B-1----:R-:W2:Y:S01]  /*a860*/  LDL.64 R2, [R1] ;  /* 0x0000000001027983 */ /* 0x002ea20000100a00 */
[----:B------:R-:W-:Y:S01]  /*a870*/  ULDC.64 UR4, c[0x0][0x650] ;  /* 0x0001940000047ab9 */ /* 0x000fe20000000a00 */
[----:B------:R1:W-:Y:S01]  /*a880*/  SYNCS.ARRIVE.TRANS64.A1T0 RZ, [R160+UR44], RZ ;  /* 0x000000ffa0ff79a7 */ /* 0x0003e2000810002c */
[----:B------:R-:W-:Y:S01]  /*a890*/  PRMT R0, RZ, 0x7610, R0 ;  /* 0x00007610ff007816 */ /* 0x000fe20000000000 */
[----:B-----5:R-:W-:Y:S02]  /*a8a0*/  IMAD.MOV.U32 R19, RZ, RZ, -0x1 ;  /* 0xffffffffff137424 */ /* 0x020fe400078e00ff */
[----:B------:R-:W-:Y:S01]  /*a8b0*/  IMAD.MOV.U32 R22, RZ, RZ, -0x1 ;  /* 0xffffffffff167424 */ /* 0x000fe200078e00ff */
[----:B--2---:R-:W-:-:S04]  /*a8c0*/  LEA R18, P0, R2, R18, 0x1 ;  /* 0x0000001202127211 */ /* 0x004fc800078008ff */
[----:B------:R-:W-:Y:S01]  /*a8d0*/  LEA.HI.X R17, R2, R17, R23, 0x1, P0 ;  /* 0x0000001102117211 */ /* 0x000fe200000f0c17 */
[----:B------:R-:W-:Y:S01]  /*a8e0*/  IMAD.MOV.U32 R2, RZ, RZ, -0x1 ;  /* 0xffffffffff027424 */ /* 0x000fe200078e00ff */
[----:B------:R-:W-:-:S04]  /*a8f0*/  ISETP.GE.U32.AND P0, PT, R18, UR4, PT ;  /* 0x0000000412007c0c */ /* 0x000fc8000bf06070 */
[----:B------:R-:W-:-:S13]  /*a900*/  ISETP.GE.U32.AND.EX P0, PT, R17, UR5, PT, P0 ;  /* 0x0000000511007c0c */ /* 0x000fda000bf06100 */
[----:B-1----:R-:W-:Y:S05]  /*a910*/  @P0 BRA `(.L_x_287) ;  /* 0x0000000400700947 */ /* 0x002fea0003800000 */
[----:B----4-:R-:W1:Y:S01]  /*a920*/  S2R R10, SR_CTAID.X ;  /* 0x00000000000a7919 */ /* 0x010e620000002500 */
[----:B---3--:R-:W2:Y:S01]  /*a930*/  LDC.64 R8, c[0x0][0x628] ;  /* 0x00018a00ff087b82 */ /* 0x008ea20000000a00 */
[----:B------:R-:W-:Y:S01]  /*a940*/  ULDC UR4, c[0x0][0x150] ;  /* 0x0000540000047ab9 */ /* 0x000fe20000000800 */
[----:B------:R-:W-:Y:S01]  /*a950*/  IMAD.MOV.U32 R6, RZ, RZ, R18 ;  /* 0x000000ffff067224 */ /* 0x000fe200078e0012 */
[----:B------:R-:W3:Y:S01]  /*a960*/  S2R R20, SR_CTAID.Y ;  /* 0x0000000000147919 */ /* 0x000ee20000002600 */
[----:B0-----:R-:W-:-:S04]  /*a970*/  IMAD.MOV.U32 R7, RZ, RZ, R17 ;  /* 0x000000ffff077224 */ /* 0x001fc800078e0011 */
[----:B------:R-:W0:Y:S08]  /*a980*/  LDC R15, c[0x0][0x144] ;  /* 0x00005100ff0f7b82 */ /* 0x000e300000000800 */
[----:B------:R-:W4:Y:S08]  /*a990*/  LDC R0, c[0x0][0x630] ;  /* 0x00018c00ff007b82 */ /* 0x000f300000000800 */
[----:B------:R-:W0:Y:S01]  /*a9a0*/  LDC.64 R12, c[0x0][0x620] ;  /* 0x00018800ff0c7b82 */ /* 0x000e220000000a00 */
[----:B--2---:R-:W-:-:S04]  /*a9b0*/  ISETP.NE.U32.AND P0, PT, R8, RZ, PT ;  /* 0x000000ff0800720c */ /* 0x004fc80003f05070 */
[----:B------:R-:W-:Y:S02]  /*a9c0*/  ISETP.NE.AND.EX P0, PT, R9, RZ, PT, P0 ;  /* 0x000000ff0900720c */ /* 0x000fe40003f05300 */
[----:B-1----:R-:W-:-:S05]  /*a9d0*/  I2FP.F32.U32 R2, R10 ;  /* 0x0000000a00027245 */ /* 0x002fca0000201000 */
[----:B------:R-:W-:-:S04]  /*a9e0*/  FMUL R2, R2, UR4 ;  /* 0x0000000402027c20 */ /* 0x000fc80008400000 */
[----:B------:R1:W2:Y:S02]  /*a9f0*/  F2I.U32.TRUNC.NTZ R14, R2 ;  /* 0x00000002000e7305 */ /* 0x0002a4000020f000 */
[----:B---34-:R-:W-:Y:S05]  /*aa00*/  @!P0 BRA `(.L_x_288) ;  /* 0x0000000000288947 */ /* 0x018fea0003800000 */
[----:B------:R-:W3:Y:S02]  /*aa10*/  LDC R3, c[0x0][0x634] ;  /* 0x00018d00ff037b82 */ /* 0x000ee40000000800 */
[----:B---3--:R-:W-:-:S05]  /*aa20*/  IADD3 R7, P0, R18, R3, RZ ;  /* 0x0000000312077210 */ /* 0x008fca0007f1e0ff */
[----:B------:R-:W-:-:S04]  /*aa30*/  IMAD.X R11, RZ, RZ, R17, P0 ;  /* 0x000000ffff0b7224 */ /* 0x000fc800000e0611 */
[----:B-1----:R-:W-:-:S04]  /*aa40*/  IMAD.WIDE.U32 R2, R11, R8, RZ ;  /* 0x000000080b027225 */ /* 0x002fc800078e00ff */
[----:B------:R-:W-:-:S04]  /*aa50*/  IMAD.WIDE.U32 R4, P0, R7, R9, R2 ;  /* 0x0000000907047225 */ /* 0x000fc80007800002 */
[----:B------:R-:W-:-:S04]  /*aa60*/  IMAD.WIDE.U32 R2, R7, R8, RZ ;  /* 0x0000000807027225 */ /* 0x000fc800078e00ff */
[----:B------:R-:W-:Y:S01]  /*aa70*/  IMAD.X R7, RZ, RZ, RZ, P0 ;  /* 0x000000ffff077224 */ /* 0x000fe200000e06ff */
[----:B------:R-:W-:Y:S01]  /*aa80*/  IADD3 RZ, P0, R3, R4, RZ ;  /* 0x0000000403ff7210 */ /* 0x000fe20007f1e0ff */
[----:B------:R-:W-:-:S04]  /*aa90*/  IMAD.MOV.U32 R6, RZ, RZ, R5 ;  /* 0x000000ffff067224 */ /* 0x000fc800078e0005 */
[----:B------:R-:W-:-:S08]  /*aaa0*/  IMAD.WIDE.U32.X R6, R11, R9, R6, P0 ;  /* 0x000000090b067225 */ /* 0x000fd000000e0406 */
.L_x_288:
[----:B------:R-:W3:Y:S01]  /*aab0*/  LDC.64 R26, c[0x0][0x640] ;  /* 0x00019000ff1a7b82 */ /* 0x000ee20000000a00 */
[-C--:B------:R-:W-:Y:S01]  /*aac0*/  SHF.R.U64 R11, R6, R0.reuse, R7 ;  /* 0x00000000060b7219 */ /* 0x080fe20000001207 */
[----:B------:R-:W-:Y:S01]  /*aad0*/  IMAD.MOV.U32 R19, RZ, RZ, R17 ;  /* 0x000000ffff137224 */ /* 0x000fe200078e0011 */
[----:B------:R-:W-:Y:S01]  /*aae0*/  SHF.R.U32.HI R0, RZ, R0, R7 ;  /* 0x00000000ff007219 */ /* 0x000fe20000011607 */
[----:B--2---:R-:W-:Y:S01]  /*aaf0*/  IMAD.MOV R14, RZ, RZ, -R14 ;  /* 0x000000ffff0e7224 */ /* 0x004fe200078e0a0e */
[----:B------:R-:W-:Y:S01]  /*ab00*/  IADD3 R5, P0, RZ, -R11, RZ ;  /* 0x8000000bff057210 */ /* 0x000fe20007f1e0ff */
[----:B------:R-:W-:Y:S01]  /*ab10*/  ULDC UR4, c[0x0][0x154] ;  /* 0x0000550000047ab9 */ /* 0x000fe20000000800 */
[----:B------:R-:W-:Y:S01]  /*ab20*/  IMAD.MOV.U32 R7, RZ, RZ, 0x1 ;  /* 0x00000001ff077424 */ /* 0x000fe200078e00ff */
[----:B------:R-:W2:Y:S01]  /*ab30*/  LDC R4, c[0x0][0x618] ;  /* 0x00018600ff047b82 */ /* 0x000ea20000000800 */
[----:B0-----:R-:W-:Y:S02]  /*ab40*/  IMAD R22, R15, R14, R10 ;  /* 0x0000000e0f167224 */ /* 0x001fe400078e020a */
[----:B------:R-:W-:-:S04]  /*ab50*/  IMAD.X R3, RZ, RZ, ~R0, P0 ;  /* 0x000000ffff037224 */ /* 0x000fc800000e0e00 */
[-C--:B------:R-:W-:Y:S01]  /*ab60*/  IMAD R0, R3, R12.reuse, RZ ;  /* 0x0000000c03007224 */ /* 0x080fe200078e02ff */
[----:B------:R-:W0:Y:S01]  /*ab70*/  LDC R6, c[0x0][0x608] ;  /* 0x00018200ff067b82 */ /* 0x000e220000000800 */
[----:B-1----:R-:W-:-:S04]  /*ab80*/  IMAD.WIDE.U32 R2, R5, R12, R18 ;  /* 0x0000000c05027225 */ /* 0x002fc800078e0012 */
[----:B------:R-:W-:Y:S01]  /*ab90*/  IMAD R5, R5, R13, R0 ;  /* 0x0000000d05057224 */ /* 0x000fe200078e0200 */
[----:B------:R-:W-:Y:S02]  /*aba0*/  I2FP.F32.U32 R0, R20 ;  /* 0x0000001400007245 */ /* 0x000fe40000201000 */
[----:B------:R-:W1:Y:S01]  /*abb0*/  LDC R24, c[0x0][0x658] ;  /* 0x00019600ff187b82 */ /* 0x000e620000000800 */
[----:B------:R-:W-:Y:S01]  /*abc0*/  IMAD.IADD R3, R3, 0x1, R5 ;  /* 0x0000000103037824 */ /* 0x000fe200078e0205 */
[----:B---3--:R-:W-:Y:S01]  /*abd0*/  ISETP.NE.U32.AND P0, PT, R26, RZ, PT ;  /* 0x000000ff1a00720c */ /* 0x008fe20003f05070 */
[----:B------:R-:W-:Y:S01]  /*abe0*/  FMUL R0, R0, UR4 ;  /* 0x0000000400007c20 */ /* 0x000fe20008400000 */
[----:B------:R-:W-:Y:S02]  /*abf0*/  IMAD.MOV.U32 R5, RZ, RZ, -0x1 ;  /* 0xffffffffff057424 */ /* 0x000fe400078e00ff */
[----:B------:R-:W-:Y:S01]  /*ac00*/  ISETP.NE.AND.EX P0, PT, R27, RZ, PT, P0 ;  /* 0x000000ff1b00720c */ /* 0x000fe20003f05300 */
[----:B------:R3:W4:Y:S01]  /*ac10*/  F2I.U32.TRUNC.NTZ R12, R0 ;  /* 0x00000000000c7305 */ /* 0x000722000020f000 */
[----:B------:R-:W3:Y:S01]  /*ac20*/  LDC R15, c[0x0][0x148] ;  /* 0x00005200ff0f7b82 */ /* 0x000ee20000000800 */
[----:B--2---:R-:W-:-:S02]  /*ac30*/  SHF.R.U64 R10, R2, R4, R3 ;  /* 0x00000004020a7219 */ /* 0x004fc40000001203 */
[----:B------:R-:W-:-:S05]  /*ac40*/  SHF.R.U32.HI R3, RZ, R4, R3 ;  /* 0x00000004ff037219 */ /* 0x000fca0000011603 */
[----:B------:R-:W2:Y:S01]  /*ac50*/  LDC R14, c[0x0][0x600] ;  /* 0x00018000ff0e7b82 */ /* 0x000ea20000000800 */
[-CC-:B0-----:R-:W-:Y:S02]  /*ac60*/  SHF.R.U64 R8, R10, R6.reuse, R3.reuse ;  /* 0x000000060a087219 */ /* 0x181fe40000001203 */
[----:B------:R-:W-:-:S05]  /*ac70*/  SHF.R.U32.HI R3, RZ, R6, R3 ;  /* 0x00000006ff037219 */ /* 0x000fca0000011603 */
[----:B------:R-:W0:Y:S01]  /*ac80*/  LDC R21, c[0x0][0x648] ;  /* 0x00019200ff157b82 */ /* 0x000e220000000800 */
[-CC-:B-1----:R-:W-:Y:S02]  /*ac90*/  SHF.R.U64 R13, R8, R24.reuse, R3.reuse ;  /* 0x00000018080d7219 */ /* 0x182fe40000001203 */
[-C--:B------:R-:W-:Y:S02]  /*aca0*/  SHF.L.U32 R5, R5, R24.reuse, RZ ;  /* 0x0000001805057219 */ /* 0x080fe400000006ff */
[-C--:B------:R-:W-:Y:S01]  /*acb0*/  SHF.R.U32.HI R3, RZ, R24.reuse, R3 ;  /* 0x00000018ff037219 */ /* 0x080fe20000011603 */
[----:B------:R-:W-:Y:S01]  /*acc0*/  IMAD.MOV.U32 R2, RZ, RZ, R13 ;  /* 0x000000ffff027224 */ /* 0x000fe200078e000d */
[----:B------:R-:W-:Y:S01]  /*acd0*/  SHF.L.U32 R24, R7, R24, RZ ;  /* 0x0000001807187219 */ /* 0x000fe200000006ff */
[----:B------:R-:W1:Y:S01]  /*ace0*/  LDC R25, c[0x0][0x638] ;  /* 0x00018e00ff197b82 */ /* 0x000e620000000800 */
[----:B------:R-:W-:-:S07]  /*acf0*/  LOP3.LUT R19, RZ, R5, RZ, 0x33, !PT ;  /* 0x00000005ff137212 */ /* 0x000fce00078e33ff */
[----:B------:R-:W0:Y:S01]  /*ad00*/  LDC R28, c[0x0][0x610] ;  /* 0x00018400ff1c7b82 */ /* 0x000e220000000800 */
[----:B----4-:R-:W-:Y:S05]  /*ad10*/  @!P0 BRA `(.L_x_289) ;  /* 0x0000000000288947 */ /* 0x010fea0003800000 */
[----:B---3--:R-:W3:Y:S02]  /*ad20*/  LDC R0, c[0x0][0x64c] ;  /* 0x00019300ff007b82 */ /* 0x008ee40000000800 */
[----:B---3--:R-:W-:-:S05]  /*ad30*/  IADD3 R7, P0, R13, R0, RZ ;  /* 0x000000000d077210 */ /* 0x008fca0007f1e0ff */
        /* <DEDUP_REMOVED lines=8> */
.L_x_289:
[----:B------:R-:W4:Y:S01]  /*adc0*/  LDC R4, c[0x0][0x65c] ;  /* 0x00019700ff047b82 */ /* 0x000f220000000800 */
[----:B0--3--:R-:W-:Y:S01]  /*add0*/  SHF.R.U64 R0, R2, R21, R3 ;  /* 0x0000001502007219 */ /* 0x009fe20000001203 */
[----:B--2---:R-:W-:Y:S01]  /*ade0*/  VIADD R3, R14, 0xffffffff ;  /* 0xffffffff0e037836 */ /* 0x004fe20000000000 */
[----:B------:R-:W-:Y:S01]  /*adf0*/  LOP3.LUT R19, R8, R19, RZ, 0xc0, !PT ;  /* 0x0000001308137212 */ /* 0x000fe200078ec0ff */
[----:B------:R-:W-:Y:S02]  /*ae00*/  IMAD.MOV R12, RZ, RZ, -R12 ;  /* 0x000000ffff0c7224 */ /* 0x000fe400078e0a0c */
[----:B------:R-:W-:Y:S01]  /*ae10*/  IMAD.MOV R2, RZ, RZ, -R0 ;  /* 0x000000ffff027224 */ /* 0x000fe200078e0a00 */
[----:B------:R-:W-:Y:S01]  /*ae20*/  LOP3.LUT R3, R10, R3, RZ, 0xc0, !PT ;  /* 0x000000030a037212 */ /* 0x000fe200078ec0ff */
[----:B------:R-:W-:Y:S02]  /*ae30*/  IMAD R19, R24, R0, R19 ;  /* 0x0000000018137224 */ /* 0x000fe400078e0213 */
[----:B-1----:R-:W-:-:S04]  /*ae40*/  IMAD R0, R2, R25, R13 ;  /* 0x0000001902007224 */ /* 0x002fc800078e020d */
[----:B------:R-:W-:Y:S01]  /*ae50*/  IMAD R2, R0, R14, R3 ;  /* 0x0000000e00027224 */ /* 0x000fe200078e0203 */
[----:B----4-:R-:W-:Y:S01]  /*ae60*/  ISETP.NE.AND P0, PT, R4, 0x1, PT ;  /* 0x000000010400780c */ /* 0x010fe20003f05270 */
[----:B------:R-:W-:-:S05]  /*ae70*/  IMAD.MOV.U32 R4, RZ, RZ, 0x1 ;  /* 0x00000001ff047424 */ /* 0x000fca00078e00ff */
[----:B------:R-:W-:-:S07]  /*ae80*/  PRMT R0, R4, 0x7610, R0 ;  /* 0x0000761004007816 */ /* 0x000fce0000000000 */
[----:B------:R-:W-:-:S04]  /*ae90*/  @P0 IMAD R22, R15, R12, R20 ;  /* 0x0000000c0f160224 */ /* 0x000fc800078e0214 */
[----:B------:R-:W-:-:S05]  /*aea0*/  IMAD R19, R19, R28, R22 ;  /* 0x0000001c13137224 */ /* 0x000fca00078e0216 */
[----:B------:R-:W-:Y:S02]  /*aeb0*/  SEL R22, R2, R19, !P0 ;  /* 0x0000001302167207 */ /* 0x000fe40004000000 */
[----:B------:R-:W-:Y:S01]  /*aec0*/  SEL R19, R19, R2, !P0 ;  /* 0x0000000213137207 */ /* 0x000fe20004000000 */
[----:B------:R-:W-:-:S07]  /*aed0*/  IMAD.MOV.U32 R2, RZ, RZ, R11 ;  /* 0x000000ffff027224 */ /* 0x000fce00078e000b */
.L_x_287:
[----:B------:R-:W-:Y:S02]  /*aee0*/  LOP3.LUT P0, RZ, R0, 0xff, RZ, 0xc0, !PT ;  /* 0x000000ff00ff7812 */ /* 0x000fe4000780c0ff */
[----:B------:R-:W-:-:S11]  /*aef0*/  LOP3.LUT R173, R173, 0x1, RZ, 0x3c, !PT ;  /* 0x00000001adad7812 */ /* 0x000fd600078e3cff */
[----:B------:R-:W-:Y:S05]  /*af00*/  @P0 BRA `(.L_x_290) ;  /* 0xffffff6400400947 */ /* 0x000fea000383ffff */
[----:B------:R-:W-:Y:S05]  /*af10*/  EXIT ;  /* 0x000000000000794d */ /* 0x000fea0003800000 */
.L_x_13:
[----:B------:R-:W-:-:S08]  /*af20*/  ISETP.NE.AND P0, PT, R0, RZ, PT ;  /* 0x000000ff0000720c */ /* 0x000fd00003f05270 */
[----:B0-----:R-:W0:-:S00]  /*af30*/  USETMAXREG.DEALLOC.CTAPOOL 0x28 ;  /* 0x00000028000079c8 */ /* 0x001e0000080e0500 */
[----:B------:R-:W-:Y:S05]  /*af40*/  @P0 EXIT ;  /* 0x000000000000094d */ /* 0x000fea0003800000 */
[----:B0-----:R-:W-:Y:S01]  /*af50*/  LOP3.LUT P0, RZ, R8, 0xff, RZ, 0xc0, !PT ;  /* 0x000000ff08ff7812 */ /* 0x001fe2000780c0ff */
[----:B------:R-:W-:Y:S02]  /*af60*/  IMAD.MOV.U32 R0, RZ, RZ, 0x1 ;  /* 0x00000001ff007424 */ /* 0x000fe400078e00ff */
[----:B------:R-:W-:-:S10]  /*af70*/  IMAD.MOV.U32 R7, RZ, RZ, RZ ;  /* 0x000000ffff077224 */ /* 0x000fd400078e00ff */
[----:B------:R-:W-:Y:S05]  /*af80*/  @!P0 BRA `(.L_x_291) ;  /* 0x0000000c00a48947 */ /* 0x000fea0003800000 */
[----:B------:R-:W-:Y:S01]  /*af90*/  LOP3.LUT P0, RZ, R4, 0x1f, RZ, 0xc0, !PT ;  /* 0x0000001f04ff7812 */ /* 0x000fe2000780c0ff */
[----:B------:R-:W-:Y:S01]  /*afa0*/  ULDC UR21, c[0x0][0x658] ;  /* 0x0001960000157ab9 */ /* 0x000fe20000000800 */
[----:B------:R-:W-:Y:S01]  /*afb0*/  UMOV UR4, 0xffffffff ;  /* 0xffffffff00047882 */ /* 0x000fe20000000000 */
[----:B------:R-:W-:Y:S01]  /*afc0*/  BSSY B0, `(.L_x_291) ;  /* 0x00000e5000007945 */ /* 0x000fe20003800000 */
[----:B------:R-:W-:Y:S01]  /*afd0*/  USHF.L.U32 UR4, UR4, UR21, URZ ;  /* 0x0000001504047299 */ /* 0x000fe2000800063f */
[C---:B------:R-:W-:Y:S01]  /*afe0*/  ISETP.NE.AND P2, PT, R3.reuse, RZ, PT ;  /* 0x000000ff0300720c */ /* 0x040fe20003f45270 */
[----:B------:R-:W-:Y:S01]  /*aff0*/  IMAD.MOV.U32 R8, RZ, RZ, 0x1 ;  /* 0x00000001ff087424 */ /* 0x000fe200078e00ff */
[----:B------:R-:W-:Y:S01]  /*b000*/  ISETP.NE.OR P0, PT, R3, RZ, !P0 ;  /* 0x000000ff0300720c */ /* 0x000fe20004705670 */
[----:B------:R-:W-:Y:S01]  /*b010*/  IMAD.MOV.U32 R0, RZ, RZ, 0x1 ;  /* 0x00000001ff007424 */ /* 0x000fe200078e00ff */
[----:B------:R-:W-:Y:S01]  /*b020*/  LOP3.LUT R6, R16, 0x2, RZ, 0xfc, !PT ;  /* 0x0000000210067812 */ /* 0x000fe200078efcff */
[----:B------:R-:W-:Y:S01]  /*b030*/  IMAD.MOV.U32 R7, RZ, RZ, RZ ;  /* 0x000000ffff077224 */ /* 0x000fe200078e00ff */
[----:B------:R-:W-:Y:S01]  /*b040*/  ULDC UR13, c[0x0][0x600] ;  /* 0x00018000000d7ab9 */ /* 0x000fe20000000800 */
[----:B------:R-:W-:Y:S01]  /*b050*/  UMOV UR5, 0x1 ;  /* 0x0000000100057882 */ /* 0x000fe20000000000 */
[----:B------:R-:W-:-:S02]  /*b060*/  UIADD3 UR30, UR37, 0x1, URZ ;  /* 0x00000001251e7890 */ /* 0x000fc4000fffe03f */
[----:B------:R-:W-:Y:S02]  /*b070*/  UIADD3 UR13, UR13, -0x1, URZ ;  /* 0xffffffff0d0d7890 */ /* 0x000fe4000fffe03f */
[----:B------:R-:W-:Y:S02]  /*b080*/  USHF.L.U32 UR21, UR5, UR21, URZ ;  /* 0x0000001505157299 */ /* 0x000fe4000800063f */
[----:B------:R-:W-:Y:S01]  /*b090*/  ULOP3.LUT UR29, URZ, UR4, URZ, 0x33, !UPT ;  /* 0x000000043f1d7292 */ /* 0x000fe2000f8e333f */
[----:B------:R-:W-:-:S11]  /*b0a0*/  ULDC.64 UR22, c[0x0][0x198] ;  /* 0x0000660000167ab9 */ /* 0x000fd60000000a00 */
.L_x_303:
[----:B------:R-:W-:-:S03]  /*b0b0*/  UMOV UR4, 0xffffffff ;  /* 0xffffffff00047882 */ /* 0x000fc60000000000 */
[----:B------:R-:W-:Y:S05]  /*b0c0*/  BRA.DIV UR4, `(.L_x_292) ;  /* 0x0000001204447947 */ /* 0x000fea000b800000 */
[----:B------:R-:W-:-:S13]  /*b0d0*/  ELECT P6, URZ, PT ;  /* 0x00000000003f782f */ /* 0x000fda00038c0000 */
.L_x_315:
[----:B------:R-:W0:Y:S01]  /*b0e0*/  LDC R3, c[0x0][0x28c] ;  /* 0x0000a300ff037b82 */ /* 0x000e220000000800 */
[----:B------:R-:W-:Y:S01]  /*b0f0*/  BSSY B1, `(.L_x_293) ;  /* 0x0000059000017945 */ /* 0x000fe20003800000 */
[----:B0-----:R-:W-:-:S13]  /*b100*/  ISETP.LT.OR P6, PT, R3, 0x1, !P6 ;  /* 0x000000010300780c */ /* 0x001fda00077c1670 */
[----:B------:R-:W-:Y:S05]  /*b110*/  @P6 BRA `(.L_x_294) ;  /* 0x0000000400586947 */ /* 0x000fea0003800000 */
[----:B------:R-:W-:Y:S02]  /*b120*/  IMAD.SHL.U32 R19, R19, 0x40, RZ ;  /* 0x0000004013137824 */ /* 0x000fe400078e00ff */
[----:B------:R-:W-:Y:S02]  /*b130*/  IMAD.SHL.U32 R22, R22, 0x100, RZ ;  /* 0x0000010016167824 */ /* 0x000fe400078e00ff */
[----:B------:R-:W-:Y:S02]  /*b140*/  IMAD.MOV.U32 R12, RZ, RZ, RZ ;  /* 0x000000ffff0c7224 */ /* 0x000fe400078e00ff */
[----:B------:R-:W-:Y:S02]  /*b150*/  IMAD.U32 R13, RZ, RZ, UR30 ;  /* 0x0000001eff0d7e24 */ /* 0x000fe4000f8e00ff */
[----:B------:R-:W-:Y:S02]  /*b160*/  IMAD.MOV.U32 R3, RZ, RZ, R0 ;  /* 0x000000ffff037224 */ /* 0x000fe400078e0000 */
[----:B------:R-:W-:-:S07]  /*b170*/  IMAD.MOV.U32 R4, RZ, RZ, R7 ;  /* 0x000000ffff047224 */ /* 0x000fce00078e0007 */
.L_x_298:
[----:B------:R-:W0:Y:S01]  /*b180*/  S2R R10, SR_CgaCtaId ;  /* 0x00000000000a7919 */ /* 0x000e220000008800 */
[----:B------:R-:W-:Y:S01]  /*b190*/  MOV R5, 0x400 ;  /* 0x0000040000057802 */ /* 0x000fe20000000f00 */
[----:B------:R-:W1:Y:S03]  /*b1a0*/  @!P2 LDC R9, c[0x0][0x500] ;  /* 0x00014000ff09ab82 */ /* 0x000e660000000800 */
[----:B0-----:R-:W-:Y:S02]  /*b1b0*/  LEA R11, R10, R5, 0x18 ;  /* 0x000000050a0b7211 */ /* 0x001fe400078ec0ff */
[----:B------:R-:W-:-:S03]  /*b1c0*/  SHF.L.U32 R5, R3, 0x1f, RZ ;  /* 0x0000001f03057819 */ /* 0x000fc600000006ff */
[----:B------:R-:W-:-:S04]  /*b1d0*/  IMAD R10, R4, 0x8, R11 ;  /* 0x00000008040a7824 */ /* 0x000fc800078e020b */
[----:B------:R-:W0:Y:S02]  /*b1e0*/  SYNCS.PHASECHK.TRANS64.TRYWAIT P1, [R10+URZ+0x18], R5 ;  /* 0x000018050a0075a7 */ /* 0x000e24000802017f */
[----:B01----:R-:W-:Y:S05]  /*b1f0*/  @!P1 BRA `(.L_x_295) ;  /* 0x0000001000189947 */ /* 0x003fea0003800000 */
.L_x_316:
[----:B0-----:R-:W-:Y:S01]  /*b200*/  PRMT R5, R6, 0x9910, RZ ;  /* 0x0000991006057816 */ /* 0x001fe200000000ff */
[----:B------:R0:W-:Y:S03]  /*b210*/  @!P2 SYNCS.ARRIVE.TRANS64 RZ, [R10+URZ], R9 ;  /* 0x000000090affa9a7 */ /* 0x0001e6000800003f */
[----:B------:R-:W-:-:S13]  /*b220*/  ISETP.NE.AND P1, PT, R5, 0x2, PT ;  /* 0x000000020500780c */ /* 0x000fda0003f25270 */
[----:B0-----:R-:W-:Y:S05]  /*b230*/  @P1 BRA `(.L_x_296) ;  /* 0x0000000000041947 */ /* 0x001fea0003800000 */
[----:B------:R-:W-:Y:S01]  /*b240*/  BPT.TRAP 0x1 ;  /* 0x000000040000795c */ /* 0x000fe20000300000 */
.L_x_296:
[----:B------:R-:W-:Y:S05]  /*b250*/  @P0 BRA `(.L_x_297) ;  /* 0x0000000000040947 */ /* 0x000fea0003800000 */
[----:B------:R-:W-:Y:S01]  /*b260*/  BPT.TRAP 0x1 ;  /* 0x000000040000795c */ /* 0x000fe20000300000 */
.L_x_297:
[--C-:B------:R-:W-:Y:S01]  /*b270*/  IMAD R5, R4, 0x8000, R11.reuse ;  /* 0x0000800004057824 */ /* 0x100fe200078e020b */
[----:B------:R-:W-:Y:S01]  /*b280*/  R2UR UR10, R12 ;  /* 0x000000000c0a72ca */ /* 0x000fe200000e0000 */
[----:B------:R-:W-:Y:S01]  /*b290*/  IMAD R11, R4, 0x20000, R11 ;  /* 0x00020000040b7824 */ /* 0x000fe200078e020b */
[----:B------:R-:W-:Y:S01]  /*b2a0*/  R2UR UR9, R10 ;  /* 0x000000000a0972ca */ /* 0x000fe200000e0000 */
[----:B------:R-:W-:Y:S01]  /*b2b0*/  UIADD3 UR14, UP0, UR22, 0xf0, URZ ;  /* 0x000000f0160e7890 */ /* 0x000fe2000ff1e03f */
[----:B------:R-:W-:Y:S01]  /*b2c0*/  R2UR UR40, R5 ;  /* 0x00000000052872ca */ /* 0x000fe200000e0000 */
[----:B------:R-:W-:Y:S01]  /*b2d0*/  VIADD R13, R13, 0xffffffff ;  /* 0xffffffff0d0d7836 */ /* 0x000fe20000000000 */
[----:B------:R-:W-:Y:S01]  /*b2e0*/  R2UR UR18, R11 ;  /* 0x000000000b1272ca */ /* 0x000fe200000e0000 */
[----:B------:R-:W-:Y:S01]  /*b2f0*/  UIADD3.X UR15, URZ, UR23, URZ, UP0, !UPT ;  /* 0x000000173f0f7290 */ /* 0x000fe200087fe43f */
[----:B------:R-:W-:Y:S01]  /*b300*/  R2UR UR11, R19 ;  /* 0x00000000130b72ca */ /* 0x000fe200000e0000 */
[----:B------:R-:W-:Y:S01]  /*b310*/  UIADD3 UR6, UP1, UR22, 0x1f0, URZ ;  /* 0x000001f016067890 */ /* 0x000fe2000ff3e03f */
[----:B------:R-:W-:Y:S01]  /*b320*/  R2UR UR12, R2 ;  /* 0x00000000020c72ca */ /* 0x000fe200000e0000 */
[----:B------:R-:W-:Y:S01]  /*b330*/  UMOV UR4, 0x0 ;  /* 0x0000000000047882 */ /* 0x000fe20000000000 */
[----:B------:R-:W-:Y:S01]  /*b340*/  R2UR UR35, R22 ;  /* 0x00000000162372ca */ /* 0x000fe200000e0000 */
[----:B------:R-:W-:Y:S01]  /*b350*/  UIADD3 UR58, UR10, 0x20, URZ ;  /* 0x000000200a3a7890 */ /* 0x000fe2000fffe03f */
[----:B------:R-:W-:Y:S01]  /*b360*/  ISETP.GT.AND P3, PT, R13, 0x1, PT ;  /* 0x000000010d00780c */ /* 0x000fe20003f64270 */
[----:B------:R-:W-:Y:S01]  /*b370*/  UIADD3 UR50, UR10, 0x40, URZ ;  /* 0x000000400a327890 */ /* 0x000fe2000fffe03f */
[----:B------:R-:W-:Y:S01]  /*b380*/  VIADD R4, R4, 0x1 ;  /* 0x0000000104047836 */ /* 0x000fe20000000000 */
[----:B------:R-:W-:Y:S01]  /*b390*/  UIADD3 UR8, UR40, 0x100, URZ ;  /* 0x0000010028087890 */ /* 0x000fe2000fffe03f */
[----:B------:R-:W-:Y:S01]  /*b3a0*/  VIADD R12, R12, 0x80 ;  /* 0x000000800c0c7836 */ /* 0x000fe20000000000 */
[----:B------:R-:W-:-:S02]  /*b3b0*/  UIADD3 UR56, UR40, 0x2100, URZ ;  /* 0x0000210028387890 */ /* 0x000fc4000fffe03f */
[----:B------:R-:W-:Y:S01]  /*b3c0*/  UIADD3 UR48, UR40, 0x4100, URZ ;  /* 0x0000410028307890 */ /* 0x000fe2000fffe03f */
[C---:B------:R-:W-:Y:S01]  /*b3d0*/  ISETP.NE.AND P1, PT, R4.reuse, 0x3, PT ;  /* 0x000000030400780c */ /* 0x040fe20003f25270 */
[----:B------:R-:W-:Y:S02]  /*b3e0*/  UIADD3 UR42, UR10, 0x60, URZ ;  /* 0x000000600a2a7890 */ /* 0x000fe4000fffe03f */
[----:B------:R-:W-:Y:S01]  /*b3f0*/  UIADD3 UR40, UR40, 0x6100, URZ ;  /* 0x0000610028287890 */ /* 0x000fe2000fffe03f */
[----:B------:R-:W-:Y:S01]  /*b400*/  SEL R10, RZ, 0x1, P1 ;  /* 0x00000001ff0a7807 */ /* 0x000fe20000800000 */
[----:B------:R-:W-:Y:S01]  /*b410*/  UMOV UR5, 0x10000000 ;  /* 0x1000000000057882 */ /* 0x000fe20000000000 */
[----:B------:R-:W-:Y:S01]  /*b420*/  UIADD3.X UR7, URZ, UR23, URZ, UP1, !UPT ;  /* 0x000000173f077290 */ /* 0x000fe20008ffe43f */
[----:B------:R0:W-:Y:S01]  /*b430*/  UTMALDG.3D [UR8], [UR14], desc[UR4] ;  /* 0x000004080e0075b4 */ /* 0x0001e20008011000 */
[----:B------:R-:W-:Y:S01]  /*b440*/  UIADD3 UR32, UR18, 0x18100, URZ ;  /* 0x0001810012207890 */ /* 0x000fe2000fffe03f */
[----:B------:R-:W-:Y:S01]  /*b450*/  LOP3.LUT R3, R3, R10, RZ, 0x3c, !PT ;  /* 0x0000000a03037212 */ /* 0x000fe200078e3cff */
[----:B------:R-:W-:Y:S01]  /*b460*/  UIADD3 UR24, UR18, 0x20100, URZ ;  /* 0x0002010012187890 */ /* 0x000fe2000fffe03f */
[----:B------:R-:W-:Y:S01]  /*b470*/  SEL R4, R4, RZ, P1 ;  /* 0x000000ff04047207 */ /* 0x000fe20000800000 */
[----:B------:R-:W-:Y:S01]  /*b480*/  UIADD3 UR16, UR18, 0x28100, URZ ;  /* 0x0002810012107890 */ /* 0x000fe2000fffe03f */
[----:B------:R-:W-:Y:S01]  /*b490*/  UMOV UR57, UR9 ;  /* 0x0000000900397c82 */ /* 0x000fe20008000000 */
        /* <DEDUP_REMOVED lines=8> */
[----:B------:R1:W-:Y:S01]  /*b520*/  UTMALDG.3D [UR56], [UR14], desc[UR4] ;  /* 0x000004380e0075b4 */ /* 0x0003e20008011000 */
[----:B------:R-:W-:Y:S01]  /*b530*/  UMOV UR33, UR9 ;  /* 0x0000000900217c82 */ /* 0x000fe20008000000 */
[----:B------:R-:W-:Y:S01]  /*b540*/  UMOV UR34, UR10 ;  /* 0x0000000a00227c82 */ /* 0x000fe20008000000 */
[----:B------:R-:W-:Y:S01]  /*b550*/  UMOV UR36, UR12 ;  /* 0x0000000c00247c82 */ /* 0x000fe20008000000 */
[----:B------:R-:W-:Y:S01]  /*b560*/  UMOV UR25, UR9 ;  /* 0x0000000900197c82 */ /* 0x000fe20008000000 */
[----:B------:R-:W-:Y:S01]  /*b570*/  UMOV UR27, UR35 ;  /* 0x00000023001b7c82 */ /* 0x000fe20008000000 */
[----:B------:R-:W-:Y:S01]  /*b580*/  UMOV UR28, UR12 ;  /* 0x0000000c001c7c82 */ /* 0x000fe20008000000 */
[----:B------:R-:W-:Y:S01]  /*b590*/  UMOV UR26, UR58 ;  /* 0x0000003a001a7c82 */ /* 0x000fe20008000000 */
[----:B0-----:R-:W-:Y:S01]  /*b5a0*/  UIADD3 UR8, UR18, 0x30100, URZ ;  /* 0x0003010012087890 */ /* 0x001fe2000fffe03f */
[----:B------:R1:W-:Y:S01]  /*b5b0*/  UTMALDG.3D [UR48], [UR14], desc[UR4] ;  /* 0x000004300e0075b4 */ /* 0x0003e20008011000 */
[----:B------:R-:W-:Y:S01]  /*b5c0*/  UMOV UR17, UR9 ;  /* 0x0000000900117c82 */ /* 0x000fe20008000000 */
[----:B------:R-:W-:Y:S01]  /*b5d0*/  UMOV UR19, UR35 ;  /* 0x0000002300137c82 */ /* 0x000fe20008000000 */
[----:B------:R-:W-:Y:S01]  /*b5e0*/  UMOV UR20, UR12 ;  /* 0x0000000c00147c82 */ /* 0x000fe20008000000 */
[----:B------:R-:W-:Y:S01]  /*b5f0*/  UMOV UR18, UR50 ;  /* 0x0000003200127c82 */ /* 0x000fe20008000000 */
[----:B------:R-:W-:Y:S01]  /*b600*/  UMOV UR11, UR35 ;  /* 0x00000023000b7c82 */ /* 0x000fe20008000000 */
[----:B------:R-:W-:Y:S01]  /*b610*/  UMOV UR10, UR42 ;  /* 0x0000002a000a7c82 */ /* 0x000fe20008000000 */
[----:B------:R1:W-:Y:S01]  /*b620*/  UTMALDG.3D [UR40], [UR14], desc[UR4] ;  /* 0x000004280e0075b4 */ /* 0x0003e20008011000 */
[----:B------:R1:W-:Y:S01]  /*b630*/  UTMALDG.3D [UR32], [UR6], desc[UR4] ;  /* 0x00000420060075b4 */ /* 0x0003e20008011000 */
[----:B------:R1:W-:Y:S01]  /*b640*/  UTMALDG.3D [UR24], [UR6], desc[UR4] ;  /* 0x00000418060075b4 */ /* 0x0003e20008011000 */
[----:B------:R1:W-:Y:S01]  /*b650*/  UTMALDG.3D [UR16], [UR6], desc[UR4] ;  /* 0x00000410060075b4 */ /* 0x0003e20008011000 */
[----:B------:R1:W-:Y:S02]  /*b660*/  UTMALDG.3D [UR8], [UR6], desc[UR4] ;  /* 0x00000408060075b4 */ /* 0x0003e40008011000 */
[----:B-1----:R-:W-:Y:S05]  /*b670*/  @P3 BRA `(.L_x_298) ;  /* 0xfffffff800c03947 */ /* 0x002fea000383ffff */
.L_x_294:
[----:B------:R-:W-:Y:S05]  /*b680*/  BSYNC B1 ;  /* 0x0000000000017941 */ /* 0x000fea0003800000 */
.L_x_293:
[----:B------:R-:W2:Y:S01]  /*b690*/  LDL.64 R10, [R1] ;  /* 0x00000000010a7983 */ /* 0x000ea20000100a00 */
[----:B------:R-:W-:Y:S01]  /*b6a0*/  LOP3.LUT P4, RZ, R8, 0xff, RZ, 0xc0, !PT ;  /* 0x000000ff08ff7812 */ /* 0x000fe2000788c0ff */
[----:B------:R-:W-:Y:S01]  /*b6b0*/  VIADD R4, R7, UR37 ;  /* 0x0000002507047c36 */ /* 0x000fe20008000000 */
[----:B------:R-:W-:Y:S01]  /*b6c0*/  ULDC.64 UR4, c[0x0][0x650] ;  /* 0x0001940000047ab9 */ /* 0x000fe20000000a00 */
[----:B------:R-:W-:Y:S01]  /*b6d0*/  IMAD.U32 R7, RZ, RZ, UR37 ;  /* 0x00000025ff077e24 */ /* 0x000fe2000f8e00ff */
[----:B------:R-:W-:Y:S01]  /*b6e0*/  UISETP.GE.U32.AND UP0, UPT, UR37, 0x3, UPT ;  /* 0x000000032500788c */ /* 0x000fe2000bf06070 */
[----:B------:R-:W-:Y:S01]  /*b6f0*/  BSSY B1, `(.L_x_299) ;  /* 0x000006f000017945 */ /* 0x000fe20003800000 */
[----:B------:R-:W-:Y:S01]  /*b700*/  ISETP.GT.U32.AND P1, PT, R4, 0x2, PT ;  /* 0x000000020400780c */ /* 0x000fe20003f24070 */
[----:B------:R-:W-:Y:S01]  /*b710*/  IMAD.MOV.U32 R19, RZ, RZ, -0x1 ;  /* 0xffffffffff137424 */ /* 0x000fe200078e00ff */
[----:B------:R-:W-:Y:S01]  /*b720*/  PRMT R8, RZ, 0x7610, R8 ;  /* 0x00007610ff087816 */ /* 0x000fe20000000008 */
[----:B------:R-:W-:Y:S01]  /*b730*/  IMAD.MOV.U32 R22, RZ, RZ, -0x1 ;  /* 0xffffffffff167424 */ /* 0x000fe200078e00ff */
[----:B------:R-:W-:-:S02]  /*b740*/  ISETP.LT.U32.AND P1, PT, R7, 0x3, P1 ;  /* 0x000000030700780c */ /* 0x000fc40000f21070 */
[----:B------:R-:W-:Y:S01]  /*b750*/  PLOP3.LUT P3, PT, PT, PT, UP0, 0x80, 0x0 ;  /* 0x000000000000781c */ /* 0x000fe20003f6f008 */
[----:B------:R-:W0:Y:S01]  /*b760*/  @P4 S2R R3, SR_CgaCtaId ;  /* 0x0000000000034919 */ /* 0x000e220000008800 */
[----:B------:R-:W-:-:S04]  /*b770*/  @P4 MOV R2, 0x400 ;  /* 0x0000040000024802 */ /* 0x000fc80000000f00 */
[----:B0-----:R-:W-:Y:S01]  /*b780*/  @P4 LEA R5, R3, R2, 0x18 ;  /* 0x0000000203054211 */ /* 0x001fe200078ec0ff */
[----:B------:R-:W-:-:S03]  /*b790*/  IMAD.WIDE.U32 R2, R4, -0x55555555, RZ ;  /* 0xaaaaaaab04027825 */ /* 0x000fc600078e00ff */
[----:B------:R0:W-:Y:S01]  /*b7a0*/  @P4 SYNCS.ARRIVE.TRANS64.A1T0 RZ, [R5+URZ+0x68], RZ ;  /* 0x000068ff05ff49a7 */ /* 0x0001e2000810003f */
[----:B------:R-:W-:Y:S01]  /*b7b0*/  IMAD.MOV.U32 R2, RZ, RZ, -0x1 ;  /* 0xffffffffff027424 */ /* 0x000fe200078e00ff */
[----:B0-----:R-:W-:Y:S02]  /*b7c0*/  SHF.R.U32.HI R5, RZ, 0x1, R3 ;  /* 0x00000001ff057819 */ /* 0x001fe40000011603 */
[----:B------:R-:W-:-:S03]  /*b7d0*/  SEL R3, RZ, 0x1, !P1 ;  /* 0x00000001ff037807 */ /* 0x000fc60004800000 */
[----:B------:R-:W-:Y:S01]  /*b7e0*/  IMAD R7, R5, -0x3, R4 ;  /* 0xfffffffd05077824 */ /* 0x000fe200078e0204 */
[----:B------:R-:W-:Y:S02]  /*b7f0*/  LOP3.LUT R0, R0, R3, RZ, 0x3c, !PT ;  /* 0x0000000300007212 */ /* 0x000fe400078e3cff */
[----:B------:R-:W-:Y:S02]  /*b800*/  PRMT R3, RZ, 0x7610, R3 ;  /* 0x00007610ff037816 */ /* 0x000fe40000000003 */
[----:B------:R-:W-:Y:S02]  /*b810*/  @P3 LOP3.LUT R0, R0, 0x1, R5, 0x78, !PT ;  /* 0x0000000100003812 */ /* 0x000fe400078e7805 */
[----:B--2---:R-:W-:-:S04]  /*b820*/  IADD3 R18, P4, R18, R10, RZ ;  /* 0x0000000a12127210 */ /* 0x004fc80007f9e0ff */
[----:B------:R-:W-:Y:S01]  /*b830*/  ISETP.GE.U32.AND P1, PT, R18, UR4, PT ;  /* 0x0000000412007c0c */ /* 0x000fe2000bf26070 */
[----:B------:R-:W-:-:S05]  /*b840*/  IMAD.X R17, R17, 0x1, R23, P4 ;  /* 0x0000000111117824 */ /* 0x000fca00020e0617 */
[----:B------:R-:W-:-:S13]  /*b850*/  ISETP.GE.U32.AND.EX P1, PT, R17, UR5, PT, P1 ;  /* 0x0000000511007c0c */ /* 0x000fda000bf26110 */
[----:B------:R-:W-:Y:S05]  /*b860*/  @P1 BRA `(.L_x_300) ;  /* 0x00000004005c1947 */ /* 0x000fea0003800000 */
[----:B------:R-:W0:Y:S01]  /*b870*/  S2R R11, SR_CTAID.X ;  /* 0x00000000000b7919 */ /* 0x000e220000002500 */
[----:B------:R-:W-:Y:S01]  /*b880*/  ULDC.64 UR4, c[0x0][0x628] ;  /* 0x00018a0000047ab9 */ /* 0x000fe20000000a00 */
[----:B------:R-:W1:Y:S01]  /*b890*/  LDC R12, c[0x0][0x144] ;  /* 0x00005100ff0c7b82 */ /* 0x000e620000000800 */
[----:B------:R-:W-:Y:S01]  /*b8a0*/  ISETP.NE.U32.AND P1, PT, RZ, UR4, PT ;  /* 0x00000004ff007c0c */ /* 0x000fe2000bf25070 */
[----:B------:R-:W2:Y:S01]  /*b8b0*/  S2R R9, SR_CTAID.Y ;  /* 0x0000000000097919 */ /* 0x000ea20000002600 */
[----:B------:R-:W-:Y:S01]  /*b8c0*/  ULDC UR6, c[0x0][0x150] ;  /* 0x0000540000067ab9 */ /* 0x000fe20000000800 */
[----:B------:R-:W-:Y:S01]  /*b8d0*/  ULDC UR7, c[0x0][0x630] ;  /* 0x00018c0000077ab9 */ /* 0x000fe20000000800 */
[----:B------:R-:W-:Y:S01]  /*b8e0*/  ISETP.NE.AND.EX P1, PT, RZ, UR5, PT, P1 ;  /* 0x00000005ff007c0c */ /* 0x000fe2000bf25310 */
[----:B------:R-:W-:Y:S01]  /*b8f0*/  IMAD.MOV.U32 R2, RZ, RZ, R18 ;  /* 0x000000ffff027224 */ /* 0x000fe200078e0012 */
[----:B0-----:R-:W-:-:S05]  /*b900*/  I2FP.F32.U32 R3, R11 ;  /* 0x0000000b00037245 */ /* 0x001fca0000201000 */
[----:B------:R-:W-:Y:S01]  /*b910*/  FMUL R14, R3, UR6 ;  /* 0x00000006030e7c20 */ /* 0x000fe20008400000 */
[----:B------:R-:W-:-:S05]  /*b920*/  IMAD.MOV.U32 R3, RZ, RZ, R17 ;  /* 0x000000ffff037224 */ /* 0x000fca00078e0011 */
[----:B--2---:R-:W-:Y:S05]  /*b930*/  @!P1 BRA `(.L_x_301) ;  /* 0x0000000000289947 */ /* 0x004fea0003800000 */
[----:B------:R-:W-:Y:S02]  /*b940*/  ULDC UR6, c[0x0][0x634] ;  /* 0x00018d0000067ab9 */ /* 0x000fe40000000800 */
[----:B------:R-:W-:-:S05]  /*b950*/  IADD3 R3, P1, R18, UR6, RZ ;  /* 0x0000000612037c10 */ /* 0x000fca000ff3e0ff */
[----:B------:R-:W-:-:S04]  /*b960*/  IMAD.X R13, RZ, RZ, R17, P1 ;  /* 0x000000ffff0d7224 */ /* 0x000fc800008e0611 */
[----:B------:R-:W-:-:S04]  /*b970*/  IMAD.WIDE.U32 R4, R13, UR4, RZ ;  /* 0x000000040d047c25 */ /* 0x000fc8000f8e00ff */
[----:B------:R-:W-:-:S04]  /*b980*/  IMAD.WIDE.U32 R4, P1, R3, UR5, R4 ;  /* 0x0000000503047c25 */ /* 0x000fc8000f820004 */
[----:B------:R-:W-:-:S04]  /*b990*/  IMAD.WIDE.U32 R2, R3, UR4, RZ ;  /* 0x0000000403027c25 */ /* 0x000fc8000f8e00ff */
[----:B------:R-:W-:Y:S01]  /*b9a0*/  IMAD.MOV.U32 R2, RZ, RZ, R5 ;  /* 0x000000ffff027224 */ /* 0x000fe200078e0005 */
[----:B------:R-:W-:Y:S01]  /*b9b0*/  IADD3 RZ, P3, R3, R4, RZ ;  /* 0x0000000403ff7210 */ /* 0x000fe20007f7e0ff */
[----:B------:R-:W-:-:S04]  /*b9c0*/  IMAD.X R3, RZ, RZ, RZ, P1 ;  /* 0x000000ffff037224 */ /* 0x000fc800008e06ff */
[----:B------:R-:W-:-:S08]  /*b9d0*/  IMAD.WIDE.U32.X R2, R13, UR5, R2, P3 ;  /* 0x000000050d027c25 */ /* 0x000fd000098e0402 */
.L_x_301:
[--C-:B------:R-:W-:Y:S01]  /*b9e0*/  SHF.R.U64 R10, R2, UR7, R3.reuse ;  /* 0x00000007020a7c19 */ /* 0x100fe20008001203 */
[----:B------:R-:W0:Y:S01]  /*b9f0*/  F2I.U32.TRUNC.NTZ R14, R14 ;  /* 0x0000000e000e7305 */ /* 0x000e22000020f000 */
[----:B------:R-:W-:Y:S01]  /*ba00*/  SHF.R.U32.HI R2, RZ, UR7, R3 ;  /* 0x00000007ff027c19 */ /* 0x000fe20008011603 */
[----:B------:R-:W-:Y:S01]  /*ba10*/  ULDC.64 UR4, c[0x0][0x620] ;  /* 0x0001880000047ab9 */ /* 0x000fe20000000a00 */
[----:B------:R-:W-:Y:S01]  /*ba20*/  IADD3 R5, P1, RZ, -R10, RZ ;  /* 0x8000000aff057210 */ /* 0x000fe20007f3e0ff */
[----:B------:R-:W-:Y:S01]  /*ba30*/  IMAD.MOV.U32 R3, RZ, RZ, R17 ;  /* 0x000000ffff037224 */ /* 0x000fe200078e0011 */
[----:B------:R-:W-:-:S03]  /*ba40*/  ULDC.64 UR6, c[0x0][0x640] ;  /* 0x0001900000067ab9 */ /* 0x000fc60000000a00 */
[----:B------:R-:W-:Y:S01]  /*ba50*/  IMAD.X R2, RZ, RZ, ~R2, P1 ;  /* 0x000000ffff027224 */ /* 0x000fe200008e0e02 */
[----:B------:R-:W-:-:S03]  /*ba60*/  ISETP.NE.U32.AND P1, PT, RZ, UR6, PT ;  /* 0x00000006ff007c0c */ /* 0x000fc6000bf25070 */
[----:B------:R-:W-:Y:S01]  /*ba70*/  IMAD R4, R2, UR4, RZ ;  /* 0x0000000402047c24 */ /* 0x000fe2000f8e02ff */
[----:B------:R-:W-:Y:S01]  /*ba80*/  ISETP.NE.AND.EX P1, PT, RZ, UR7, PT, P1 ;  /* 0x00000007ff007c0c */ /* 0x000fe2000bf25310 */
[----:B------:R-:W-:-:S04]  /*ba90*/  IMAD.MOV.U32 R2, RZ, RZ, R18 ;  /* 0x000000ffff027224 */ /* 0x000fc800078e0012 */
[----:B------:R-:W-:Y:S01]  /*baa0*/  IMAD.WIDE.U32 R2, R5, UR4, R2 ;  /* 0x0000000405027c25 */ /* 0x000fe2000f8e0002 */
[----:B------:R-:W-:-:S03]  /*bab0*/  ULDC UR4, c[0x0][0x618] ;  /* 0x0001860000047ab9 */ /* 0x000fc60000000800 */
[----:B------:R-:W-:Y:S01]  /*bac0*/  IMAD R5, R5, UR5, R4 ;  /* 0x0000000505057c24 */ /* 0x000fe2000f8e0204 */
[----:B------:R-:W-:Y:S01]  /*bad0*/  ULDC UR5, c[0x0][0x154] ;  /* 0x0000550000057ab9 */ /* 0x000fe20000000800 */
[----:B0-----:R-:W-:Y:S02]  /*bae0*/  IMAD.MOV R4, RZ, RZ, -R14 ;  /* 0x000000ffff047224 */ /* 0x001fe400078e0a0e */
[----:B------:R-:W0:Y:S01]  /*baf0*/  LDC R14, c[0x0][0x148] ;  /* 0x00005200ff0e7b82 */ /* 0x000e220000000800 */
[----:B------:R-:W-:Y:S02]  /*bb00*/  IMAD.IADD R3, R3, 0x1, R5 ;  /* 0x0000000103037824 */ /* 0x000fe400078e0205 */
[----:B-1----:R-:W-:Y:S01]  /*bb10*/  IMAD R11, R12, R4, R11 ;  /* 0x000000040c0b7224 */ /* 0x002fe200078e020b */
[----:B------:R-:W-:Y:S02]  /*bb20*/  I2FP.F32.U32 R4, R9 ;  /* 0x0000000900047245 */ /* 0x000fe40000201000 */
[----:B------:R-:W-:-:S02]  /*bb30*/  SHF.R.U64 R12, R2, UR4, R3 ;  /* 0x00000004020c7c19 */ /* 0x000fc40008001203 */
[----:B------:R-:W-:Y:S01]  /*bb40*/  SHF.R.U32.HI R3, RZ, UR4, R3 ;  /* 0x00000004ff037c19 */ /* 0x000fe20008011603 */
[----:B------:R-:W-:Y:S01]  /*bb50*/  FMUL R4, R4, UR5 ;  /* 0x0000000504047c20 */ /* 0x000fe20008400000 */
[----:B------:R-:W-:Y:S02]  /*bb60*/  ULDC UR4, c[0x0][0x608] ;  /* 0x0001820000047ab9 */ /* 0x000fe40000000800 */
[--C-:B------:R-:W-:Y:S01]  /*bb70*/  SHF.R.U64 R15, R12, UR4, R3.reuse ;  /* 0x000000040c0f7c19 */ /* 0x100fe20008001203 */
[----:B------:R1:W2:Y:S01]  /*bb80*/  F2I.U32.TRUNC.NTZ R20, R4 ;  /* 0x0000000400147305 */ /* 0x0002a2000020f000 */
[----:B------:R-:W-:Y:S01]  /*bb90*/  SHF.R.U32.HI R2, RZ, UR4, R3 ;  /* 0x00000004ff027c19 */ /* 0x000fe20008011603 */
[----:B------:R-:W-:-:S03]  /*bba0*/  ULDC UR4, c[0x0][0x658] ;  /* 0x0001960000047ab9 */ /* 0x000fc60000000800 */
[--C-:B------:R-:W-:Y:S02]  /*bbb0*/  SHF.R.U64 R13, R15, UR4, R2.reuse ;  /* 0x000000040f0d7c19 */ /* 0x100fe40008001202 */
[----:B------:R-:W-:-:S03]  /*bbc0*/  SHF.R.U32.HI R19, RZ, UR4, R2 ;  /* 0x00000004ff137c19 */ /* 0x000fc60008011602 */
[----:B------:R-:W-:Y:S02]  /*bbd0*/  IMAD.MOV.U32 R2, RZ, RZ, R13 ;  /* 0x000000ffff027224 */ /* 0x000fe400078e000d */
[----:B------:R-:W-:Y:S01]  /*bbe0*/  IMAD.MOV.U32 R3, RZ, RZ, R19 ;  /* 0x000000ffff037224 */ /* 0x000fe200078e0013 */
[----:B-1----:R-:W-:Y:S06]  /*bbf0*/  @!P1 BRA `(.L_x_302) ;  /* 0x0000000000289947 */ /* 0x002fec0003800000 */
        /* <DEDUP_REMOVED lines=10> */
.L_x_302:
[----:B------:R-:W1:Y:S01]  /*bca0*/  LDC R4, c[0x0][0x65c] ;  /* 0x00019700ff047b82 */ /* 0x000e620000000800 */
[----:B------:R-:W-:Y:S01]  /*bcb0*/  ULDC UR4, c[0x0][0x648] ;  /* 0x0001920000047ab9 */ /* 0x000fe20000000800 */
[----:B------:R-:W-:Y:S01]  /*bcc0*/  LOP3.LUT R15, R15, UR29, RZ, 0xc0, !PT ;  /* 0x0000001d0f0f7c12 */ /* 0x000fe2000f8ec0ff */
[----:B--2---:R-:W-:Y:S01]  /*bcd0*/  IMAD.MOV R20, RZ, RZ, -R20 ;  /* 0x000000ffff147224 */ /* 0x004fe200078e0a14 */
[----:B------:R-:W-:Y:S01]  /*bce0*/  SHF.R.U64 R2, R2, UR4, R3 ;  /* 0x0000000402027c19 */ /* 0x000fe20008001203 */
[----:B------:R-:W-:Y:S01]  /*bcf0*/  ULDC UR4, c[0x0][0x638] ;  /* 0x00018e0000047ab9 */ /* 0x000fe20000000800 */
[----:B------:R-:W-:Y:S01]  /*bd00*/  LOP3.LUT R12, R12, UR13, RZ, 0xc0, !PT ;  /* 0x0000000d0c0c7c12 */ /* 0x000fe2000f8ec0ff */
[----:B------:R-:W-:Y:S01]  /*bd10*/  ULDC UR5, c[0x0][0x610] ;  /* 0x0001840000057ab9 */ /* 0x000fe20000000800 */
[----:B------:R-:W-:Y:S01]  /*bd20*/  IMAD.MOV.U32 R3, RZ, RZ, 0x1 ;  /* 0x00000001ff037424 */ /* 0x000fe200078e00ff */
[----:B-1----:R-:W-:Y:S01]  /*bd30*/  ISETP.NE.AND P1, PT, R4, 0x1, PT ;  /* 0x000000010400780c */ /* 0x002fe20003f25270 */
[----:B------:R-:W-:-:S02]  /*bd40*/  IMAD.MOV R4, RZ, RZ, -R2 ;  /* 0x000000ffff047224 */ /* 0x000fc400078e0a02 */
[----:B------:R-:W-:Y:S02]  /*bd50*/  IMAD R2, R2, UR21, R15 ;  /* 0x0000001502027c24 */ /* 0x000fe4000f8e020f */
[----:B------:R-:W-:Y:S01]  /*bd60*/  IMAD R13, R4, UR4, R13 ;  /* 0x00000004040d7c24 */ /* 0x000fe2000f8e020d */
[----:B------:R-:W-:-:S07]  /*bd70*/  ULDC UR4, c[0x0][0x600] ;  /* 0x0001800000047ab9 */ /* 0x000fce0000000800 */
[----:B0-----:R-:W-:-:S04]  /*bd80*/  @P1 IMAD R11, R14, R20, R9 ;  /* 0x000000140e0b1224 */ /* 0x001fc800078e0209 */
[----:B------:R-:W-:Y:S02]  /*bd90*/  IMAD R11, R2, UR5, R11 ;  /* 0x00000005020b7c24 */ /* 0x000fe4000f8e020b */
[----:B------:R-:W-:-:S05]  /*bda0*/  IMAD R2, R13, UR4, R12 ;  /* 0x000000040d027c24 */ /* 0x000fca000f8e020c */
[----:B------:R-:W-:Y:S02]  /*bdb0*/  SEL R22, R2, R11, !P1 ;  /* 0x0000000b02167207 */ /* 0x000fe40004800000 */
[----:B------:R-:W-:Y:S01]  /*bdc0*/  SEL R19, R11, R2, !P1 ;  /* 0x000000020b137207 */ /* 0x000fe20004800000 */
[----:B------:R-:W-:-:S07]  /*bdd0*/  IMAD.MOV.U32 R2, RZ, RZ, R10 ;  /* 0x000000ffff027224 */ /* 0x000fce00078e000a */
.L_x_300:
[----:B------:R-:W-:Y:S05]  /*bde0*/  BSYNC B1 ;  /* 0x0000000000017941 */ /* 0x000fea0003800000 */
.L_x_299:
[----:B------:R-:W-:-:S13]  /*bdf0*/  LOP3.LUT P1, RZ, R3, 0xff, RZ, 0xc0, !PT ;  /* 0x000000ff03ff7812 */ /* 0x000fda000782c0ff */
[----:B------:R-:W-:Y:S05]  /*be00*/  @P1 BRA `(.L_x_303) ;  /* 0xfffffff000a81947 */ /* 0x000fea000383ffff */
[----:B------:R-:W-:Y:S05]  /*be10*/  BSYNC B0 ;  /* 0x0000000000007941 */ /* 0x000fea0003800000 */
.L_x_291:
[----:B------:R-:W-:-:S03]  /*be20*/  UMOV UR4, 0xffffffff ;  /* 0xffffffff00047882 */ /* 0x000fc60000000000 */
[----:B------:R-:W-:Y:S05]  /*be30*/  BRA.DIV UR4, `(.L_x_304) ;  /* 0x00000006041c7947 */ /* 0x000fea000b800000 */
[----:B------:R-:W-:-:S13]  /*be40*/  ELECT P6, URZ, PT ;  /* 0x00000000003f782f */ /* 0x000fda00038c0000 */
.L_x_319:
[----:B------:R-:W-:Y:S04]  /*be50*/  BSSY B0, `(.L_x_305) ;  /* 0x0000022000007945 */ /* 0x000fe80003800000 */
[----:B------:R-:W-:Y:S05]  /*be60*/  @!P6 BRA `(.L_x_306) ;  /* 0x000000000080e947 */ /* 0x000fea0003800000 */
[----:B------:R-:W-:-:S04]  /*be70*/  LOP3.LUT R16, R16, 0x2, RZ, 0xfc, !PT ;  /* 0x0000000210107812 */ /* 0x000fc800078efcff */
[----:B------:R-:W-:-:S13]  /*be80*/  ISETP.NE.AND P0, PT, R16, 0x3, PT ;  /* 0x000000031000780c */ /* 0x000fda0003f05270 */
[----:B------:R-:W-:Y:S05]  /*be90*/  @!P0 BRA `(.L_x_307) ;  /* 0x0000000000048947 */ /* 0x000fea0003800000 */
[----:B------:R-:W-:Y:S01]  /*bea0*/  BPT.TRAP 0x1 ;  /* 0x000000040000795c */ /* 0x000fe20000300000 */
.L_x_307:
[----:B------:R-:W0:Y:S01]  /*beb0*/  S2R R3, SR_CgaCtaId ;  /* 0x0000000000037919 */ /* 0x000e220000008800 */
[----:B------:R-:W-:Y:S02]  /*bec0*/  MOV R2, 0x400 ;  /* 0x0000040000027802 */ /* 0x000fe40000000f00 */
[----:B------:R-:W-:Y:S02]  /*bed0*/  SHF.L.U32 R4, R0, 0x1f, RZ ;  /* 0x0000001f00047819 */ /* 0x000fe400000006ff */
[----:B0-----:R-:W-:-:S05]  /*bee0*/  LEA R2, R3, R2, 0x18 ;  /* 0x0000000203027211 */ /* 0x001fca00078ec0ff */
[----:B------:R-:W-:-:S04]  /*bef0*/  VIADD R2, R2, 0x18 ;  /* 0x0000001802027836 */ /* 0x000fc80000000000 */
[C---:B------:R-:W-:Y:S02]  /*bf00*/  IMAD R9, R7.reuse, 0x8, R2 ;  /* 0x0000000807097824 */ /* 0x040fe400078e0202 */
[----:B------:R-:W-:Y:S02]  /*bf10*/  VIADD R7, R7, 0x1 ;  /* 0x0000000107077836 */ /* 0x000fe40000000000 */
[----:B------:R-:W0:Y:S03]  /*bf20*/  SYNCS.PHASECHK.TRANS64.TRYWAIT P0, [R9+URZ], R4 ;  /* 0x00000004090075a7 */ /* 0x000e26000800017f */
[----:B------:R-:W-:-:S04]  /*bf30*/  ISETP.NE.AND P1, PT, R7, 0x3, PT ;  /* 0x000000030700780c */ /* 0x000fc80003f25270 */
[----:B------:R-:W-:Y:S02]  /*bf40*/  SEL R3, RZ, 0x1, P1 ;  /* 0x00000001ff037807 */ /* 0x000fe40000800000 */
[----:B------:R-:W-:Y:S02]  /*bf50*/  SEL R7, R7, RZ, P1 ;  /* 0x000000ff07077207 */ /* 0x000fe40000800000 */
[----:B------:R-:W-:-:S03]  /*bf60*/  LOP3.LUT R11, R0, R3, RZ, 0x3c, !PT ;  /* 0x00000003000b7212 */ /* 0x000fc600078e3cff */
[----:B------:R-:W-:Y:S01]  /*bf70*/  IMAD R6, R7, 0x8, R2 ;  /* 0x0000000807067824 */ /* 0x000fe200078e0202 */
[----:B------:R-:W-:Y:S01]  /*bf80*/  SHF.L.U32 R5, R11, 0x1f, RZ ;  /* 0x0000001f0b057819 */ /* 0x000fe200000006ff */
[----:B0-----:R-:W-:Y:S06]  /*bf90*/  @!P0 BRA `(.L_x_308) ;  /* 0x0000000000e48947 */ /* 0x001fec0003800000 */
.L_x_320:
[----:B------:R-:W1:Y:S01]  /*bfa0*/  SYNCS.PHASECHK.TRANS64.TRYWAIT P0, [R6+URZ], R5 ;  /* 0x00000005060075a7 */ /* 0x000e62000800017f */
[----:B------:R-:W-:-:S05]  /*bfb0*/  VIADD R0, R7, 0x1 ;  /* 0x0000000107007836 */ /* 0x000fca0000000000 */
[----:B------:R-:W-:-:S04]  /*bfc0*/  ISETP.NE.AND P1, PT, R0, 0x3, PT ;  /* 0x000000030000780c */ /* 0x000fc80003f25270 */
[----:B0-----:R-:W-:Y:S02]  /*bfd0*/  SEL R4, RZ, 0x1, P1 ;  /* 0x00000001ff047807 */ /* 0x001fe40000800000 */
[----:B------:R-:W-:Y:S02]  /*bfe0*/  SEL R3, R0, RZ, P1 ;  /* 0x000000ff00037207 */ /* 0x000fe40000800000 */
[----:B------:R-:W-:Y:S01]  /*bff0*/  LOP3.LUT R0, R11, R4, RZ, 0x3c, !PT ;  /* 0x000000040b007212 */ /* 0x000fe200078e3cff */
[----:B-1----:R-:W-:Y:S06]  /*c000*/  @!P0 BRA `(.L_x_309) ;  /* 0x0000000000dc8947 */ /* 0x002fec0003800000 */
.L_x_321:
[----:B------:R-:W-:Y:S01]  /*c010*/  IMAD R3, R3, 0x8, R2 ;  /* 0x0000000803037824 */ /* 0x000fe200078e0202 */
[----:B------:R-:W-:-:S07]  /*c020*/  SHF.L.U32 R0, R0, 0x1f, RZ ;  /* 0x0000001f00007819 */ /* 0x000fce00000006ff */
.L_x_310:
[----:B-1----:R1:W2:Y:S02]  /*c030*/  SYNCS.PHASECHK.TRANS64.TRYWAIT P0, [R3+URZ], R0 ;  /* 0x00000000030075a7 */ /* 0x0022a4000800017f */
[----:B--2---:R-:W-:Y:S05]  /*c040*/  @!P0 NANOSLEEP.SYNCS 0x989680 ;  /* 0x009896800000895d */ /* 0x004fea0003900000 */
[----:B------:R-:W2:Y:S02]  /*c050*/  @!P0 SYNCS.PHASECHK.TRANS64 P0, [R3+URZ], R0 ;  /* 0x00000000030085a7 */ /* 0x000ea4000800007f */
[----:B--2---:R-:W-:Y:S05]  /*c060*/  @!P0 BRA `(.L_x_310) ;  /* 0xfffffffc00f08947 */ /* 0x004fea000383ffff */
.L_x_306:
[----:B------:R-:W-:Y:S05]  /*c070*/  BSYNC B0 ;  /* 0x0000000000007941 */ /* 0x000fea0003800000 */
.L_x_305:
[----:B------:R-:W-:Y:S05]  /*c080*/  EXIT ;  /* 0x000000000000794d */ /* 0x000fea0003800000 */
.L_x_15:
[----:B-1----:R1:W2:Y:S02]  /*c090*/  SYNCS.PHASECHK.TRANS64.TRYWAIT P0, [R159+URZ], R0 ;  /* 0x000000009f0075a7 */ /* 0x0022a4000800017f */
[----:B--2---:R-:W-:Y:S05]  /*c0a0*/  @!P0 NANOSLEEP.SYNCS 0x989680 ;  /* 0x009896800000895d */ /* 0x004fea0003900000 */
[----:B------:R-:W2:Y:S02]  /*c0b0*/  @!P0 SYNCS.PHASECHK.TRANS64 P0, [R159+URZ], R0 ;  /* 0x000000009f0085a7 */ /* 0x000ea4000800007f */
[----:B--2---:R-:W-:Y:S05]  /*c0c0*/  @!P0 BRA `(.L_x_15) ;  /* 0xfffffffc00f08947 */ /* 0x004fea000383ffff */
[----:B------:R-:W-:Y:S05]  /*c0d0*/  BRA `(.L_x_311) ;  /* 0xffffff5000e07947 */ /* 0x000fea000383ffff */
.L_x_20:
[----:B--2---:R2:W3:Y:S02]  /*c0e0*/  SYNCS.PHASECHK.TRANS64.TRYWAIT P1, [R3+URZ], R0 ;  /* 0x00000000030075a7 */ /* 0x0044e4000802017f */
[----:B---3--:R-:W-:Y:S05]  /*c0f0*/  @!P1 NANOSLEEP.SYNCS 0x989680 ;  /* 0x009896800000995d */ /* 0x008fea0003900000 */
[----:B------:R-:W3:Y:S02]  /*c100*/  @!P1 SYNCS.PHASECHK.TRANS64 P1, [R3+URZ], R0 ;  /* 0x00000000030095a7 */ /* 0x000ee4000802007f */
[----:B---3--:R-:W-:Y:S05]  /*c110*/  @!P1 BRA `(.L_x_20) ;  /* 0xfffffffc00f09947 */ /* 0x008fea000383ffff */
[----:B------:R-:W-:Y:S05]  /*c120*/  BRA `(.L_x_19) ;  /* 0xffffff54004c7947 */ /* 0x000fea000383ffff */
.L_x_25:
[----:B--2---:R-:W-:-:S04]  /*c130*/  IMAD.U32 R4, RZ, RZ, UR6 ;  /* 0x00000006ff047e24 */ /* 0x004fc8000f8e00ff */
[----:B------:R2:W3:Y:S03]  /*c140*/  SYNCS.PHASECHK.TRANS64.TRYWAIT P1, [R4+URZ], R3 ;  /* 0x00000003040075a7 */ /* 0x0004e6000802017f */
[----:B---3--:R-:W-:Y:S05]  /*c150*/  @!P1 NANOSLEEP.SYNCS 0x989680 ;  /* 0x009896800000995d */ /* 0x008fea0003900000 */
[----:B------:R-:W3:Y:S02]  /*c160*/  @!P1 SYNCS.PHASECHK.TRANS64 P1, [R4+URZ], R3 ;  /* 0x00000003040095a7 */ /* 0x000ee4000802007f */
[----:B---3--:R-:W-:Y:S05]  /*c170*/  @!P1 BRA `(.L_x_25) ;  /* 0xfffffffc00ec9947 */ /* 0x008fea000383ffff */
[----:B------:R-:W-:Y:S05]  /*c180*/  BRA `(.L_x_24) ;  /* 0xffffff5c00a47947 */ /* 0x000fea000383ffff */
.L_x_31:
[----:B-1----:R1:W2:Y:S02]  /*c190*/  SYNCS.PHASECHK.TRANS64.TRYWAIT P0, [R159+URZ+0x10], R0 ;  /* 0x000010009f0075a7 */ /* 0x0022a4000800017f */
[----:B--2---:R-:W-:Y:S05]  /*c1a0*/  @!P0 NANOSLEEP.SYNCS 0x989680 ;  /* 0x009896800000895d */ /* 0x004fea0003900000 */
[----:B------:R-:W2:Y:S02]  /*c1b0*/  @!P0 SYNCS.PHASECHK.TRANS64 P0, [R159+URZ+0x10], R0 ;  /* 0x000010009f0085a7 */ /* 0x000ea4000800007f */
[----:B--2---:R-:W-:Y:S05]  /*c1c0*/  @!P0 BRA `(.L_x_31) ;  /* 0xfffffffc00f08947 */ /* 0x004fea000383ffff */
[----:B------:R-:W-:Y:S05]  /*c1d0*/  BRA `(.L_x_312) ;  /* 0xffffff6800687947 */ /* 0x000fea000383ffff */
.L_x_292:
[----:B------:R-:W-:Y:S01]  /*c1e0*/  BSSY B1, `(.L_x_313) ;  /* 0x0000006000017945 */ /* 0x000fe20003800000 */
[----:B------:R-:W-:-:S07]  /*c1f0*/  IMAD.MOV.U32 R15, RZ, RZ, -0x1 ;  /* 0xffffffffff0f7424 */ /* 0x000fce00078e00ff */
[----:B-----5:R-:W-:Y:S05]  /*c200*/  WARPSYNC.COLLECTIVE R15, `(.L_x_314) ;  /* 0x000000000f0c7348 */ /* 0x020fea0003c00000 */
[----:B------:R-:W-:Y:S02]  /*c210*/  ELECT P6, UR62, PT ;  /* 0x00000000003e782f */ /* 0x000fe400038c0000 */
[----:B------:R-:W-:Y:S01]  /*c220*/  MOV R14, UR62 ;  /* 0x0000003e000e7c02 */ /* 0x000fe20008000f00 */
[----:B-----5:R-:W-:Y:S10]  /*c230*/  ENDCOLLECTIVE ;  /* 0x000000000000791b */ /* 0x020ff40003800000 */
.L_x_314:
[----:B------:R-:W-:Y:S05]  /*c240*/  BSYNC B1 ;  /* 0x0000000000017941 */ /* 0x000fea0003800000 */
.L_x_313:
[----:B------:R-:W-:Y:S05]  /*c250*/  BRA `(.L_x_315) ;  /* 0xffffffec00a07947 */ /* 0x000fea000383ffff */
.L_x_295:
[----:B0-----:R0:W1:Y:S02]  /*c260*/  SYNCS.PHASECHK.TRANS64.TRYWAIT P1, [R10+URZ+0x18], R5 ;  /* 0x000018050a0075a7 */ /* 0x001064000802017f */
[----:B-1----:R-:W-:Y:S05]  /*c270*/  @!P1 NANOSLEEP.SYNCS 0x989680 ;  /* 0x009896800000995d */ /* 0x002fea0003900000 */
[----:B------:R-:W1:Y:S02]  /*c280*/  @!P1 SYNCS.PHASECHK.TRANS64 P1, [R10+URZ+0x18], R5 ;  /* 0x000018050a0095a7 */ /* 0x000e64000802007f */
[----:B-1----:R-:W-:Y:S05]  /*c290*/  @!P1 BRA `(.L_x_295) ;  /* 0xfffffffc00f09947 */ /* 0x002fea000383ffff */
[----:B------:R-:W-:Y:S05]  /*c2a0*/  BRA `(.L_x_316) ;  /* 0xffffffec00d47947 */ /* 0x000fea000383ffff */
.L_x_304:
[----:B------:R-:W-:Y:S01]  /*c2b0*/  BSSY B0, `(.L_x_317) ;  /* 0x0000006000007945 */ /* 0x000fe20003800000 */
[----:B------:R-:W-:-:S07]  /*c2c0*/  IMAD.MOV.U32 R15, RZ, RZ, -0x1 ;  /* 0xffffffffff0f7424 */ /* 0x000fce00078e00ff */
[----:B-----5:R-:W-:Y:S05]  /*c2d0*/  WARPSYNC.COLLECTIVE R15, `(.L_x_318) ;  /* 0x000000000f0c7348 */ /* 0x020fea0003c00000 */
[----:B------:R-:W-:Y:S02]  /*c2e0*/  ELECT P6, UR62, PT ;  /* 0x00000000003e782f */ /* 0x000fe400038c0000 */
[----:B------:R-:W-:Y:S01]  /*c2f0*/  MOV R14, UR62 ;  /* 0x0000003e000e7c02 */ /* 0x000fe20008000f00 */
[----:B-----5:R-:W-:Y:S10]  /*c300*/  ENDCOLLECTIVE ;  /* 0x000000000000791b */ /* 0x020ff40003800000 */
.L_x_318:
[----:B------:R-:W-:Y:S05]  /*c310*/  BSYNC B0 ;  /* 0x0000000000007941 */ /* 0x000fea0003800000 */
.L_x_317:
[----:B------:R-:W-:Y:S05]  /*c320*/  BRA `(.L_x_319) ;  /* 0xfffffff800c87947 */ /* 0x000fea000383ffff */
.L_x_308:
[----:B0-----:R0:W1:Y:S02]  /*c330*/  SYNCS.PHASECHK.TRANS64.TRYWAIT P0, [R9+URZ], R4 ;  /* 0x00000004090075a7 */ /* 0x001064000800017f */
[----:B-1----:R-:W-:Y:S05]  /*c340*/  @!P0 NANOSLEEP.SYNCS 0x989680 ;  /* 0x009896800000895d */ /* 0x002fea0003900000 */
[----:B------:R-:W1:Y:S02]  /*c350*/  @!P0 SYNCS.PHASECHK.TRANS64 P0, [R9+URZ], R4 ;  /* 0x00000004090085a7 */ /* 0x000e64000800007f */
[----:B-1----:R-:W-:Y:S05]  /*c360*/  @!P0 BRA `(.L_x_308) ;  /* 0xfffffffc00f08947 */ /* 0x002fea000383ffff */
[----:B------:R-:W-:Y:S05]  /*c370*/  BRA `(.L_x_320) ;  /* 0xfffffffc00087947 */ /* 0x000fea000383ffff */
.L_x_309:
[----:B0-----:R0:W1:Y:S02]  /*c380*/  SYNCS.PHASECHK.TRANS64.TRYWAIT P0, [R6+URZ], R5 ;  /* 0x00000005060075a7 */ /* 0x001064000800017f */
[----:B-1----:R-:W-:Y:S05]  /*c390*/  @!P0 NANOSLEEP.SYNCS 0x989680 ;  /* 0x009896800000895d */ /* 0x002fea0003900000 */
[----:B------:R-:W1:Y:S02]  /*c3a0*/  @!P0 SYNCS.PHASECHK.TRANS64 P0, [R6+URZ], R5 ;  /* 0x00000005060085a7 */ /* 0x000e64000800007f */
[----:B-1----:R-:W-:Y:S05]  /*c3b0*/  @!P0 BRA `(.L_x_309) ;  /* 0xfffffffc00f08947 */ /* 0x002fea000383ffff */
[----:B------:R-:W-:Y:S05]  /*c3c0*/  BRA `(.L_x_321) ;  /* 0xfffffffc00107947 */ /* 0x000fea000383ffff */
.L_x_322:
[----:B------:R-:W-:-:S00]  /*c3d0*/  BRA `(.L_x_322) ;  /* 0xfffffffc00fc7947 */ /* 0x000fc0000383ffff */
[----:B------:R-:W-:-:S00]  /*c3e0*/  NOP ;  /* 0x0000000000007918 */ /* 0x000fc00000000000 */
        /* <DEDUP_REMOVED lines=9> */
.L_x_323:


//--------------------- .nv.global.init           --------------------------
	.section	.nv.global.init,"aw",@progbits
.nv.global.init:
	.type		$str$22,@object
	.size		$str$22,($str$23 - $str$22)
$str$22:
        /*0000*/ 	.byte	0x6b, 0x5f, 0x74, 0x69, 0x6c, 0x65, 0x5f, 0x63, 0x6f, 0x75, 0x6e, 0x74, 0x20, 0x3e, 0x3d, 0x20
        /*0010*/ 	.byte	0x31, 0x00
	.type		$str$23,@object
	.size		$str$23,(__unnamed_1 - $str$23)
$str$23:
        /*0012*/ 	.byte	0x2f, 0x74, 0x6d, 0x70, 0x2f, 0x63, 0x75, 0x74, 0x6c, 0x61, 0x73, 0x73, 0x5f, 0x73, 0x77, 0x65
        /*0022*/ 	.byte	0x65, 0x70, 0x5f, 0x73, 0x72, 0x63, 0x2f, 0x69, 0x6e, 0x63, 0x6c, 0x75, 0x64, 0x65, 0x2f, 0x63
        /*0032*/ 	.byte	0x75, 0x74, 0x6c, 0x61, 0x73, 0x73, 0x2f, 0x67, 0x65, 0x6d, 0x6d, 0x2f, 0x63, 0x6f, 0x6c, 0x6c
        /*0042*/ 	.byte	0x65, 0x63, 0x74, 0x69, 0x76, 0x65, 0x2f, 0x73, 0x6d, 0x39, 0x30, 0x5f, 0x6d, 0x6d, 0x61, 0x5f
        /*0052*/ 	.byte	0x74, 0x6d, 0x61, 0x5f, 0x67, 0x6d, 0x6d, 0x61, 0x5f, 0x73, 0x73, 0x5f, 0x77, 0x61, 0x72, 0x70
        /*0062*/ 	.byte	0x73, 0x70, 0x65, 0x63, 0x69, 0x61, 0x6c, 0x69, 0x7a, 0x65, 0x64, 0x2e, 0x68, 0x70, 0x70, 0x00
	.type		__unnamed_1,@object
	.size		__unnamed_1,(.L_0 - __unnamed_1)
__unnamed_1:
        /*0072*/ 	.byte	0x76, 0x6f, 0x69, 0x64, 0x20, 0x63, 0x75, 0x74, 0x6c, 0x61, 0x73, 0x73, 0x3a, 0x3a, 0x67, 0x65
        /* <DEDUP_REMOVED lines=176> */
        /*0b82*/ 	.byte	0x65, 0x3a, 0x3a, 0x69, 0x64, 0x65, 0x6e, 0x74, 0x69, 0x74, 0x79, 0x5d, 0x00
.L_0:


//--------------------- .nv.shared._ZN7cutlass13device_kernelINS_4gemm6kernel13GemmUniversalIN4cute5tupleIJiiiiEEENS1_10collective13CollectiveMmaINS1_34MainloopSm90TmaGmmaWarpSpecializedILi3ENS5_IJNS4_1CILi1EEESB_SB_EEENS1_32KernelTmaWarpSpecializedPingpongEEENS5_IJNSA_ILi64EEENSA_ILi256EEENSA_ILi128EEEEEENS_10tfloat32_tENS5_IJlSB_lEEESJ_SK_NS4_8TiledMMAINS4_8MMA_AtomIJNS4_4SM904GMMA30MMA_64x256x8_F32TF32TF32_SS_TNILNSO_7ScaleInE1ELSQ_1EEEEEENS4_6LayoutISC_NS5_IJNSA_ILi0EEESU_SU_EEEEENS5_IJNS4_10UnderscoreESX_SX_EEEEENS4_13SM90_TMA_LOADENS4_14ComposedLayoutINS4_7SwizzleILi3ELi4ELi3EEENS4_18smem_ptr_flag_bitsILi32EEENST_INS5_IJNSA_ILi8EEENSA_ILi32EEEEEENS5_IJS17_SB_EEEEEEEvNS4_8identityES10_S1B_vS1C_EENS_8epilogue10collective6detail29Sm90TmaWarpSpecializedAdapterINS1F_15DefaultEpilogueISJ_SK_SK_NS1E_6thread17LinearCombinationISJ_Li1EffLNS1J_9ScaleType4KindE0ELNS_15FloatRoundStyleE2ESJ_EENS1_15EpilogueDefaultEEEEEvvEEEEvNT_6ParamsE --------------------------
	.section	.nv.shared._ZN7cutlass13device_kernelINS_4gemm6kernel13GemmUniversalIN4cute5tupleIJiiiiEEENS1_10collective13CollectiveMmaINS1_34MainloopSm90TmaGmmaWarpSpecializedILi3ENS5_IJNS4_1CILi1EEESB_SB_EEENS1_32KernelTmaWarpSpecializedPingpongEEENS5_IJNSA_ILi64EEENSA_ILi256EEENSA_ILi128EEEEEENS_10tfloat32_tENS5_IJlSB_lEEESJ_SK_NS4_8TiledMMAINS4_8MMA_AtomIJNS4_4SM904GMMA30MMA_64x256x8_F32TF32TF32_SS_TNILNSO_7ScaleInE1ELSQ_1EEEEEENS4_6LayoutISC_NS5_IJNSA_ILi0EEESU_SU_EEEEENS5_IJNS4_10UnderscoreESX_SX_EEEEENS4_13SM90_TMA_LOADENS4_14ComposedLayoutINS4_7SwizzleILi3ELi4ELi3EEENS4_18smem_ptr_flag_bitsILi32EEENST_INS5_IJNSA_ILi8EEENSA_ILi32EEEEEENS5_IJS17_SB_EEEEEEEvNS4_8identityES10_S1B_vS1C_EENS_8epilogue10collective6detail29Sm90TmaWarpSpecializedAdapterINS1F_15DefaultEpilogueISJ_SK_SK_NS1E_6thread17LinearCombinationISJ_Li1EffLNS1J_9ScaleType4KindE0ELNS_15FloatRoundStyleE2ESJ_EENS1_15EpilogueDefaultEEEEEvvEEEEvNT_6ParamsE,"aw",@nobits
	.sectionflags	@""
	.align	16
	.zero		1024


//--------------------- .nv.shared.reserved.0     --------------------------
	.section	.nv.shared.reserved.0,"aw",@nobits
	.weak		__nv_reservedSMEM_offset_0_alias
	.size		__nv_reservedSMEM_offset_0_alias, 0, 0
	.other		__nv_reservedSMEM_offset_0_alias,@"STO_CUDA_RESERVED_SHARED STV_DEFAULT"
__nv_reservedSMEM_offset_0_alias:
	.zero		0


//--------------------- .nv.global                --------------------------
	.section	.nv.global,"aw",@nobits
.nv.global:
	.type		_ZN39_INTERNAL_67cd06c9_4_k_cu_0da9d255_58424cute1_E,@object
	.size		_ZN39_INTERNAL_67cd06c9_4_k_cu_0da9d255_58424cute1_E,(_ZN39_INTERNAL_67cd06c9_4_k_cu_0da9d255_58424cuda3std3__45__cpo6cbeginE - _ZN39_INTERNAL_67cd06c9_4_k_cu_0da9d255_58424cute1_E)
_ZN39_INTERNAL_67cd06c9_4_k_cu_0da9d255_58424cute1_E:
	.zero		1
	.type		_ZN39_INTERNAL_67cd06c9_4_k_cu_0da9d255_58424cuda3std3__45__cpo6cbeginE,@object
	.size		_ZN39_INTERNAL_67cd06c9_4_k_cu_0da9d255_58424cuda3std3__45__cpo6cbeginE,(_ZN39_INTERNAL_67cd06c9_4_k_cu_0da9d255_58424cuda3std3__48in_placeE - _ZN39_INTERNAL_67cd06c9_4_k_cu_0da9d255_58424cuda3std3__45__cpo6cbeginE)
_ZN39_INTERNAL_67cd06c9_4_k_cu_0da9d255_58424cuda3std3__45__cpo6cbeginE:
	.zero		1
	.type		_ZN39_INTERNAL_67cd06c9_4_k_cu_0da9d255_58424cuda3std3__48in_placeE,@object
	.size		_ZN39_INTERNAL_67cd06c9_4_k_cu_0da9d255_58424cuda3std3__48in_placeE,(_ZN39_INTERNAL_67cd06c9_4_k_cu_0da9d255_58424cuda3std6ranges3__45__cpo9iter_moveE - _ZN39_INTERNAL_67cd06c9_4_k_cu_0da9d255_58424cuda3std3__48in_placeE)
_ZN39_INTERNAL_67cd06c9_4_k_cu_0da9d255_58424cuda3std3__48in_placeE:
	.zero		1
	.type		_ZN39_INTERNAL_67cd06c9_4_k_cu_0da9d255_58424cuda3std6ranges3__45__cpo9iter_moveE,@object
	.size		_ZN39_INTERNAL_67cd06c9_4_k_cu_0da9d255_58424cuda3std6ranges3__45__cpo9iter_moveE,(_ZN39_INTERNAL_67cd06c9_4_k_cu_0da9d255_58424cuda3std3__45__cpo5beginE - _ZN39_INTERNAL_67cd06c9_4_k_cu_0da9d255_58424cuda3std6ranges3__45__cpo9iter_moveE)
_ZN39_INTERNAL_67cd06c9_4_k_cu_0da9d255_58424cuda3std6ranges3__45__cpo9iter_moveE:
	.zero		1
	.type		_ZN39_INTERNAL_67cd06c9_4_k_cu_0da9d255_58424cuda3std3__45__cpo5beginE,@object
	.size		_ZN39_INTERNAL_67cd06c9_4_k_cu_0da9d255_58424cuda3std3__45__cpo5beginE,(_ZN39_INTERNAL_67cd06c9_4_k_cu_0da9d255_58424cuda3std3__441_GLOBAL__N__67cd06c9_4_k_cu_0da9d255_58426ignoreE - _ZN39_INTERNAL_67cd06c9_4_k_cu_0da9d255_58424cuda3std3__45__cpo5beginE)
_ZN39_INTERNAL_67cd06c9_4_k_cu_0da9d255_58424cuda3std3__45__cpo5beginE:
	.zero		1
	.type		_ZN39_INTERNAL_67cd06c9_4_k_cu_0da9d255_58424cuda3std3__441_GLOBAL__N__67cd06c9_4_k_cu_0da9d255_58426ignoreE,@object
	.size		_ZN39_INTERNAL_67cd06c9_4_k_cu_0da9d255_58424cuda3std3__441_GLOBAL__N__67cd06c9_4_k_cu_0da9d255_58426ignoreE,(_ZN39_INTERNAL_67cd06c9_4_k_cu_0da9d255_58424cute7productE - _ZN39_INTERNAL_67cd06c9_4_k_cu_0da9d255_58424cuda3std3__441_GLOBAL__N__67cd06c9_4_k_cu_0da9d255_58426ignoreE)
_ZN39_INTERNAL_67cd06c9_4_k_cu_0da9d255_58424cuda3std3__441_GLOBAL__N__67cd06c9_4_k_cu_0da9d255_58426ignoreE:
	.zero		1
	.type		_ZN39_INTERNAL_67cd06c9_4_k_cu_0da9d255_58424cute7productE,@object
	.size		_ZN39_INTERNAL_67cd06c9_4_k_cu_0da9d255_58424cute7productE,(_ZN39_INTERNAL_67cd06c9_4_k_cu_0da9d255_58424cuda3std3__45__cpo3endE - _ZN39_INTERNAL_67cd06c9_4_k_cu_0da9d255_58424cute7productE)
_ZN39_INTERNAL_67cd06c9_4_k_cu_0da9d255_58424cute7productE:
	.zero		1
	.type		_ZN39_INTERNAL_67cd06c9_4_k_cu_0da9d255_58424cuda3std3__45__cpo3endE,@object
	.size		_ZN39_INTERNAL_67cd06c9_4_k_cu_0da9d255_58424cuda3std3__45__cpo3endE,(_ZN39_INTERNAL_67cd06c9_4_k_cu_0da9d255_58424cuda3std3__419piecewise_constructE - _ZN39_INTERNAL_67cd06c9_4_k_cu_0da9d255_58424cuda3std3__45__cpo3endE)
_ZN39_INTERNAL_67cd06c9_4_k_cu_0da9d255_58424cuda3std3__45__cpo3endE:
	.zero		1
	.type		_ZN39_INTERNAL_67cd06c9_4_k_cu_0da9d255_58424cuda3std3__419piecewise_constructE,@object
	.size		_ZN39_INTERNAL_67cd06c9_4_k_cu_0da9d255_58424cuda3std3__419piecewise_constructE,(_ZN39_INTERNAL_67cd06c9_4_k_cu_0da9d255_58424cuda3std3__45__cpo4cendE - _ZN39_INTERNAL_67cd06c9_4_k_cu_0da9d255_58424cuda3std3__419piecewise_constructE)
_ZN39_INTERNAL_67cd06c9_4_k_cu_0da9d255_58424cuda3std3__419piecewise_constructE:
	.zero		1
	.type		_ZN39_INTERNAL_67cd06c9_4_k_cu_0da9d255_58424cuda3std3__45__cpo4cendE,@object
	.size		_ZN39_INTERNAL_67cd06c9_4_k_cu_0da9d255_58424cuda3std3__45__cpo4cendE,(_ZN39_INTERNAL_67cd06c9_4_k_cu_0da9d255_58424cuda3std6ranges3__45__cpo4swapE - _ZN39_INTERNAL_67cd06c9_4_k_cu_0da9d255_58424cuda3std3__45__cpo4cendE)
_ZN39_INTERNAL_67cd06c9_4_k_cu_0da9d255_58424cuda3std3__45__cpo4cendE:
	.zero		1
	.type		_ZN39_INTERNAL_67cd06c9_4_k_cu_0da9d255_58424cuda3std6ranges3__45__cpo4swapE,@object
	.size		_ZN39_INTERNAL_67cd06c9_4_k_cu_0da9d255_58424cuda3std6ranges3__45__cpo4swapE,(.L_8 - _ZN39_INTERNAL_67cd06c9_4_k_cu_0da9d255_58424cuda3std6ranges3__45__cpo4swapE)
_ZN39_INTERNAL_67cd06c9_4_k_cu_0da9d255_58424cuda3std6ranges3__45__cpo4swapE:
	.zero		1
.L_8:


//--------------------- .nv.constant0._ZN7cutlass13device_kernelINS_4gemm6kernel13GemmUniversalIN4cute5tupleIJiiiiEEENS1_10collective13CollectiveMmaINS1_34MainloopSm90TmaGmmaWarpSpecializedILi3ENS5_IJNS4_1CILi1EEESB_SB_EEENS1_32KernelTmaWarpSpecializedPingpongEEENS5_IJNSA_ILi64EEENSA_ILi256EEENSA_ILi128EEEEEENS_10tfloat32_tENS5_IJlSB_lEEESJ_SK_NS4_8TiledMMAINS4_8MMA_AtomIJNS4_4SM904GMMA30MMA_64x256x8_F32TF32TF32_SS_TNILNSO_7ScaleInE1ELSQ_1EEEEEENS4_6LayoutISC_NS5_IJNSA_ILi0EEESU_SU_EEEEENS5_IJNS4_10UnderscoreESX_SX_EEEEENS4_13SM90_TMA_LOADENS4_14ComposedLayoutINS4_7SwizzleILi3ELi4ELi3EEENS4_18smem_ptr_flag_bitsILi32EEENST_INS5_IJNSA_ILi8EEENSA_ILi32EEEEEENS5_IJS17_SB_EEEEEEEvNS4_8identityES10_S1B_vS1C_EENS_8epilogue10collective6detail29Sm90TmaWarpSpecializedAdapterINS1F_15DefaultEpilogueISJ_SK_SK_NS1E_6thread17LinearCombinationISJ_Li1EffLNS1J_9ScaleType4KindE0ELNS_15FloatRoundStyleE2ESJ_EENS1_15EpilogueDefaultEEEEEvvEEEEvNT_6ParamsE --------------------------
	.section	.nv.constant0._ZN7cutlass13device_kernelINS_4gemm6kernel13GemmUniversalIN4cute5tupleIJiiiiEEENS1_10collective13CollectiveMmaINS1_34MainloopSm90TmaGmmaWarpSpecializedILi3ENS5_IJNS4_1CILi1EEESB_SB_EEENS1_32KernelTmaWarpSpecializedPingpongEEENS5_IJNSA_ILi64EEENSA_ILi256EEENSA_ILi128EEEEEENS_10tfloat32_tENS5_IJlSB_lEEESJ_SK_NS4_8TiledMMAINS4_8MMA_AtomIJNS4_4SM904GMMA30MMA_64x256x8_F32TF32TF32_SS_TNILNSO_7ScaleInE1ELSQ_1EEEEEENS4_6LayoutISC_NS5_IJNSA_ILi0EEESU_SU_EEEEENS5_IJNS4_10UnderscoreESX_SX_EEEEENS4_13SM90_TMA_LOADENS4_14ComposedLayoutINS4_7SwizzleILi3ELi4ELi3EEENS4_18smem_ptr_flag_bitsILi32EEENST_INS5_IJNSA_ILi8EEENSA_ILi32EEEEEENS5_IJS17_SB_EEEEEEEvNS4_8identityES10_S1B_vS1C_EENS_8epilogue10collective6detail29Sm90TmaWarpSpecializedAdapterINS1F_15DefaultEpilogueISJ_SK_SK_NS1E_6thread17LinearCombinationISJ_Li1EffLNS1J_9ScaleType4KindE0ELNS_15FloatRoundStyleE2ESJ_EENS1_15EpilogueDefaultEEEEEvvEEEEvNT_6ParamsE,"a",@progbits
	.sectionflags	@""
	.align	4
.nv.constant0._ZN7cutlass13device_kernelINS_4gemm6kernel13GemmUniversalIN4cute5tupleIJiiiiEEENS1_10collective13CollectiveMmaINS1_34MainloopSm90TmaGmmaWarpSpecializedILi3ENS5_IJNS4_1CILi1EEESB_SB_EEENS1_32KernelTmaWarpSpecializedPingpongEEENS5_IJNSA_ILi64EEENSA_ILi256EEENSA_ILi128EEEEEENS_10tfloat32_tENS5_IJlSB_lEEESJ_SK_NS4_8TiledMMAINS4_8MMA_AtomIJNS4_4SM904GMMA30MMA_64x256x8_F32TF32TF32_SS_TNILNSO_7ScaleInE1ELSQ_1EEEEEENS4_6LayoutISC_NS5_IJNSA_ILi0EEESU_SU_EEEEENS5_IJNS4_10UnderscoreESX_SX_EEEEENS4_13SM90_TMA_LOADENS4_14ComposedLayoutINS4_7SwizzleILi3ELi4ELi3EEENS4_18smem_ptr_flag_bitsILi32EEENST_INS5_IJNSA_ILi8EEENSA_ILi32EEEEEENS5_IJS17_SB_EEEEEEEvNS4_8identityES10_S1B_vS1C_EENS_8epilogue10collective6detail29Sm90TmaWarpSpecializedAdapterINS1F_15DefaultEpilogueISJ_SK_SK_NS1E_6thread17LinearCombinationISJ_Li1EffLNS1J_9ScaleType4KindE0ELNS_15FloatRoundStyleE2ESJ_EENS1_15EpilogueDefaultEEEEEvvEEEEvNT_6ParamsE:
	.zero		1664


//--------------------- SYMBOLS --------------------------

	.type		.nv.reservedSmem.offset0,@object
	.size		.nv.reservedSmem.offset0,0x4
	.type		__assertfail,@function
